//
// Generated by NVIDIA NVVM Compiler
//
// Compiler Build ID: CL-36424714
// Cuda compilation tools, release 13.0, V13.0.88
// Based on NVVM 20.0.0
//

.version 9.0
.target sm_100
.address_size 64

	// .globl	_Z15naiveRiemannSumIdXadL_Z11sin_exp_gpuIdET_S1_EEEvS1_S1_iPS1_
.func  (.param .align 16 .b8 func_retval0[16]) __internal_trig_reduction_slowpathd
(
	.param .b64 __internal_trig_reduction_slowpathd_param_0
)
;
.func  (.param .b64 func_retval0) __internal_accurate_pow
(
	.param .b64 __internal_accurate_pow_param_0
)
;
.global .align 8 .b8 __cudart_i2opi_d[144] = {8, 93, 141, 31, 177, 95, 251, 107, 234, 146, 82, 138, 247, 57, 7, 61, 123, 241, 229, 235, 199, 186, 39, 117, 45, 234, 95, 158, 102, 63, 70, 79, 183, 9, 203, 39, 207, 126, 54, 109, 31, 109, 10, 90, 139, 17, 47, 239, 15, 152, 5, 222, 255, 151, 248, 31, 59, 40, 249, 189, 139, 95, 132, 156, 244, 57, 83, 131, 57, 214, 145, 57, 65, 126, 95, 180, 38, 112, 156, 233, 132, 68, 187, 46, 245, 53, 130, 232, 62, 167, 41, 177, 28, 235, 29, 254, 28, 146, 209, 9, 234, 46, 73, 6, 224, 210, 77, 66, 58, 110, 36, 183, 97, 197, 187, 222, 171, 99, 81, 254, 65, 144, 67, 60, 153, 149, 98, 219, 192, 221, 52, 245, 209, 87, 39, 252, 41, 21, 68, 78, 110, 131, 249, 162};
.global .align 16 .b8 __cudart_sin_cos_coeffs[128] = {70, 210, 176, 44, 241, 229, 90, 190, 146, 227, 172, 105, 227, 29, 199, 62, 161, 98, 219, 25, 160, 1, 42, 191, 24, 8, 17, 17, 17, 17, 129, 63, 84, 85, 85, 85, 85, 85, 197, 191, 0, 0, 0, 0, 0, 0, 0, 0, 0, 0, 0, 0, 0, 0, 0, 0, 100, 129, 253, 32, 131, 255, 168, 189, 40, 133, 239, 193, 167, 238, 33, 62, 217, 230, 6, 142, 79, 126, 146, 190, 233, 188, 221, 25, 160, 1, 250, 62, 71, 93, 193, 22, 108, 193, 86, 191, 81, 85, 85, 85, 85, 85, 165, 63, 0, 0, 0, 0, 0, 0, 224, 191, 0, 0, 0, 0, 0, 0, 240, 63};

.visible .entry _Z15naiveRiemannSumIdXadL_Z11sin_exp_gpuIdET_S1_EEEvS1_S1_iPS1_(
	.param .f64 _Z15naiveRiemannSumIdXadL_Z11sin_exp_gpuIdET_S1_EEEvS1_S1_iPS1__param_0,
	.param .f64 _Z15naiveRiemannSumIdXadL_Z11sin_exp_gpuIdET_S1_EEEvS1_S1_iPS1__param_1,
	.param .u32 _Z15naiveRiemannSumIdXadL_Z11sin_exp_gpuIdET_S1_EEEvS1_S1_iPS1__param_2,
	.param .u64 .ptr .align 1 _Z15naiveRiemannSumIdXadL_Z11sin_exp_gpuIdET_S1_EEEvS1_S1_iPS1__param_3
)
{
	.reg .pred 	%p<9>;
	.reg .b32 	%r<30>;
	.reg .b32 	%f<3>;
	.reg .b64 	%rd<7>;
	.reg .b64 	%fd<64>;

	ld.param.f64 	%fd11, [_Z15naiveRiemannSumIdXadL_Z11sin_exp_gpuIdET_S1_EEEvS1_S1_iPS1__param_0];
	ld.param.f64 	%fd12, [_Z15naiveRiemannSumIdXadL_Z11sin_exp_gpuIdET_S1_EEEvS1_S1_iPS1__param_1];
	ld.param.u32 	%r8, [_Z15naiveRiemannSumIdXadL_Z11sin_exp_gpuIdET_S1_EEEvS1_S1_iPS1__param_2];
	ld.param.u64 	%rd1, [_Z15naiveRiemannSumIdXadL_Z11sin_exp_gpuIdET_S1_EEEvS1_S1_iPS1__param_3];
	mov.u32 	%r9, %ctaid.x;
	mov.u32 	%r10, %ntid.x;
	mov.u32 	%r11, %tid.x;
	mad.lo.s32 	%r1, %r9, %r10, %r11;
	setp.ge.s32 	%p1, %r1, %r8;
	@%p1 bra 	$L__BB0_9;
	cvt.rn.f64.s32 	%fd13, %r1;
	fma.rn.f64 	%fd1, %fd12, %fd13, %fd11;
	fma.rn.f64 	%fd14, %fd1, 0d3FF71547652B82FE, 0d4338000000000000;
	{
	.reg .b32 %temp; 
	mov.b64 	{%r2, %temp}, %fd14;
	}
	mov.f64 	%fd15, 0dC338000000000000;
	add.rn.f64 	%fd16, %fd14, %fd15;
	fma.rn.f64 	%fd17, %fd16, 0dBFE62E42FEFA39EF, %fd1;
	fma.rn.f64 	%fd18, %fd16, 0dBC7ABC9E3B39803F, %fd17;
	fma.rn.f64 	%fd19, %fd18, 0d3E5ADE1569CE2BDF, 0d3E928AF3FCA213EA;
	fma.rn.f64 	%fd20, %fd19, %fd18, 0d3EC71DEE62401315;
	fma.rn.f64 	%fd21, %fd20, %fd18, 0d3EFA01997C89EB71;
	fma.rn.f64 	%fd22, %fd21, %fd18, 0d3F2A01A014761F65;
	fma.rn.f64 	%fd23, %fd22, %fd18, 0d3F56C16C1852B7AF;
	fma.rn.f64 	%fd24, %fd23, %fd18, 0d3F81111111122322;
	fma.rn.f64 	%fd25, %fd24, %fd18, 0d3FA55555555502A1;
	fma.rn.f64 	%fd26, %fd25, %fd18, 0d3FC5555555555511;
	fma.rn.f64 	%fd27, %fd26, %fd18, 0d3FE000000000000B;
	fma.rn.f64 	%fd28, %fd27, %fd18, 0d3FF0000000000000;
	fma.rn.f64 	%fd29, %fd28, %fd18, 0d3FF0000000000000;
	{
	.reg .b32 %temp; 
	mov.b64 	{%r3, %temp}, %fd29;
	}
	{
	.reg .b32 %temp; 
	mov.b64 	{%temp, %r4}, %fd29;
	}
	shl.b32 	%r12, %r2, 20;
	add.s32 	%r13, %r12, %r4;
	mov.b64 	%fd62, {%r3, %r13};
	{
	.reg .b32 %temp; 
	mov.b64 	{%temp, %r14}, %fd1;
	}
	mov.b32 	%f2, %r14;
	abs.f32 	%f1, %f2;
	setp.lt.f32 	%p2, %f1, 0f4086232B;
	@%p2 bra 	$L__BB0_4;
	setp.lt.f64 	%p3, %fd1, 0d0000000000000000;
	add.f64 	%fd30, %fd1, 0d7FF0000000000000;
	selp.f64 	%fd62, 0d0000000000000000, %fd30, %p3;
	setp.geu.f32 	%p4, %f1, 0f40874800;
	@%p4 bra 	$L__BB0_4;
	shr.u32 	%r15, %r2, 31;
	add.s32 	%r16, %r2, %r15;
	shr.s32 	%r17, %r16, 1;
	shl.b32 	%r18, %r17, 20;
	add.s32 	%r19, %r4, %r18;
	mov.b64 	%fd31, {%r3, %r19};
	sub.s32 	%r20, %r2, %r17;
	shl.b32 	%r21, %r20, 20;
	add.s32 	%r22, %r21, 1072693248;
	mov.b32 	%r23, 0;
	mov.b64 	%fd32, {%r23, %r22};
	mul.f64 	%fd62, %fd32, %fd31;
$L__BB0_4:
	abs.f64 	%fd6, %fd1;
	setp.neu.f64 	%p5, %fd6, 0d7FF0000000000000;
	@%p5 bra 	$L__BB0_6;
	mov.f64 	%fd38, 0d0000000000000000;
	mul.rn.f64 	%fd63, %fd1, %fd38;
	mov.b32 	%r29, 0;
	bra.uni 	$L__BB0_8;
$L__BB0_6:
	mul.f64 	%fd33, %fd1, 0d3FE45F306DC9C883;
	cvt.rni.s32.f64 	%r29, %fd33;
	cvt.rn.f64.s32 	%fd34, %r29;
	fma.rn.f64 	%fd35, %fd34, 0dBFF921FB54442D18, %fd1;
	fma.rn.f64 	%fd36, %fd34, 0dBC91A62633145C00, %fd35;
	fma.rn.f64 	%fd63, %fd34, 0dB97B839A252049C0, %fd36;
	setp.ltu.f64 	%p6, %fd6, 0d41E0000000000000;
	@%p6 bra 	$L__BB0_8;
	{ // callseq 0, 0
	.param .b64 param0;
	st.param.f64 	[param0], %fd1;
	.param .align 16 .b8 retval0[16];
	call.uni (retval0), 
	__internal_trig_reduction_slowpathd, 
	(
	param0
	);
	ld.param.f64 	%fd63, [retval0];
	ld.param.b32 	%r29, [retval0+8];
	} // callseq 0
$L__BB0_8:
	shl.b32 	%r26, %r29, 6;
	cvt.u64.u32 	%rd2, %r26;
	and.b64  	%rd3, %rd2, 64;
	mov.u64 	%rd4, __cudart_sin_cos_coeffs;
	add.s64 	%rd5, %rd4, %rd3;
	mul.rn.f64 	%fd39, %fd63, %fd63;
	and.b32  	%r27, %r29, 1;
	setp.eq.b32 	%p7, %r27, 1;
	selp.f64 	%fd40, 0dBDA8FF8320FD8164, 0d3DE5DB65F9785EBA, %p7;
	ld.global.nc.v2.f64 	{%fd41, %fd42}, [%rd5];
	fma.rn.f64 	%fd43, %fd40, %fd39, %fd41;
	fma.rn.f64 	%fd44, %fd43, %fd39, %fd42;
	ld.global.nc.v2.f64 	{%fd45, %fd46}, [%rd5+16];
	fma.rn.f64 	%fd47, %fd44, %fd39, %fd45;
	fma.rn.f64 	%fd48, %fd47, %fd39, %fd46;
	ld.global.nc.v2.f64 	{%fd49, %fd50}, [%rd5+32];
	fma.rn.f64 	%fd51, %fd48, %fd39, %fd49;
	fma.rn.f64 	%fd52, %fd51, %fd39, %fd50;
	fma.rn.f64 	%fd53, %fd52, %fd63, %fd63;
	fma.rn.f64 	%fd54, %fd52, %fd39, 0d3FF0000000000000;
	selp.f64 	%fd55, %fd54, %fd53, %p7;
	and.b32  	%r28, %r29, 2;
	setp.eq.s32 	%p8, %r28, 0;
	mov.f64 	%fd56, 0d0000000000000000;
	sub.f64 	%fd57, %fd56, %fd55;
	selp.f64 	%fd58, %fd55, %fd57, %p8;
	mul.f64 	%fd59, %fd62, %fd58;
	mul.f64 	%fd60, %fd12, %fd59;
	cvta.to.global.u64 	%rd6, %rd1;
	atom.global.add.f64 	%fd61, [%rd6], %fd60;
$L__BB0_9:
	ret;

}
	// .globl	_Z15naiveRiemannSumIdXadL_Z10square_gpuIdET_S1_EEEvS1_S1_iPS1_
.visible .entry _Z15naiveRiemannSumIdXadL_Z10square_gpuIdET_S1_EEEvS1_S1_iPS1_(
	.param .f64 _Z15naiveRiemannSumIdXadL_Z10square_gpuIdET_S1_EEEvS1_S1_iPS1__param_0,
	.param .f64 _Z15naiveRiemannSumIdXadL_Z10square_gpuIdET_S1_EEEvS1_S1_iPS1__param_1,
	.param .u32 _Z15naiveRiemannSumIdXadL_Z10square_gpuIdET_S1_EEEvS1_S1_iPS1__param_2,
	.param .u64 .ptr .align 1 _Z15naiveRiemannSumIdXadL_Z10square_gpuIdET_S1_EEEvS1_S1_iPS1__param_3
)
{
	.reg .pred 	%p<2>;
	.reg .b32 	%r<6>;
	.reg .b64 	%rd<3>;
	.reg .b64 	%fd<8>;

	ld.param.f64 	%fd1, [_Z15naiveRiemannSumIdXadL_Z10square_gpuIdET_S1_EEEvS1_S1_iPS1__param_0];
	ld.param.f64 	%fd2, [_Z15naiveRiemannSumIdXadL_Z10square_gpuIdET_S1_EEEvS1_S1_iPS1__param_1];
	ld.param.u32 	%r2, [_Z15naiveRiemannSumIdXadL_Z10square_gpuIdET_S1_EEEvS1_S1_iPS1__param_2];
	ld.param.u64 	%rd1, [_Z15naiveRiemannSumIdXadL_Z10square_gpuIdET_S1_EEEvS1_S1_iPS1__param_3];
	mov.u32 	%r3, %ctaid.x;
	mov.u32 	%r4, %ntid.x;
	mov.u32 	%r5, %tid.x;
	mad.lo.s32 	%r1, %r3, %r4, %r5;
	setp.ge.s32 	%p1, %r1, %r2;
	@%p1 bra 	$L__BB1_2;
	cvta.to.global.u64 	%rd2, %rd1;
	cvt.rn.f64.s32 	%fd3, %r1;
	fma.rn.f64 	%fd4, %fd2, %fd3, %fd1;
	mul.f64 	%fd5, %fd4, %fd4;
	mul.f64 	%fd6, %fd2, %fd5;
	atom.global.add.f64 	%fd7, [%rd2], %fd6;
$L__BB1_2:
	ret;

}
	// .globl	_Z15naiveRiemannSumIdXadL_Z17logarithm_exp_gpuIdET_S1_EEEvS1_S1_iPS1_
.visible .entry _Z15naiveRiemannSumIdXadL_Z17logarithm_exp_gpuIdET_S1_EEEvS1_S1_iPS1_(
	.param .f64 _Z15naiveRiemannSumIdXadL_Z17logarithm_exp_gpuIdET_S1_EEEvS1_S1_iPS1__param_0,
	.param .f64 _Z15naiveRiemannSumIdXadL_Z17logarithm_exp_gpuIdET_S1_EEEvS1_S1_iPS1__param_1,
	.param .u32 _Z15naiveRiemannSumIdXadL_Z17logarithm_exp_gpuIdET_S1_EEEvS1_S1_iPS1__param_2,
	.param .u64 .ptr .align 1 _Z15naiveRiemannSumIdXadL_Z17logarithm_exp_gpuIdET_S1_EEEvS1_S1_iPS1__param_3
)
{
	.reg .pred 	%p<9>;
	.reg .b32 	%r<49>;
	.reg .b32 	%f<3>;
	.reg .b64 	%rd<3>;
	.reg .b64 	%fd<77>;

	ld.param.f64 	%fd15, [_Z15naiveRiemannSumIdXadL_Z17logarithm_exp_gpuIdET_S1_EEEvS1_S1_iPS1__param_0];
	ld.param.f64 	%fd16, [_Z15naiveRiemannSumIdXadL_Z17logarithm_exp_gpuIdET_S1_EEEvS1_S1_iPS1__param_1];
	ld.param.u32 	%r15, [_Z15naiveRiemannSumIdXadL_Z17logarithm_exp_gpuIdET_S1_EEEvS1_S1_iPS1__param_2];
	ld.param.u64 	%rd1, [_Z15naiveRiemannSumIdXadL_Z17logarithm_exp_gpuIdET_S1_EEEvS1_S1_iPS1__param_3];
	mov.u32 	%r16, %ctaid.x;
	mov.u32 	%r17, %ntid.x;
	mov.u32 	%r18, %tid.x;
	mad.lo.s32 	%r1, %r16, %r17, %r18;
	setp.ge.s32 	%p1, %r1, %r15;
	@%p1 bra 	$L__BB2_12;
	cvt.rn.f64.s32 	%fd17, %r1;
	fma.rn.f64 	%fd73, %fd16, %fd17, %fd15;
	{
	.reg .b32 %temp; 
	mov.b64 	{%temp, %r45}, %fd73;
	}
	{
	.reg .b32 %temp; 
	mov.b64 	{%r46, %temp}, %fd73;
	}
	setp.gt.s32 	%p2, %r45, 1048575;
	mov.b32 	%r47, -1023;
	@%p2 bra 	$L__BB2_3;
	mul.f64 	%fd73, %fd73, 0d4350000000000000;
	{
	.reg .b32 %temp; 
	mov.b64 	{%temp, %r45}, %fd73;
	}
	{
	.reg .b32 %temp; 
	mov.b64 	{%r46, %temp}, %fd73;
	}
	mov.b32 	%r47, -1077;
$L__BB2_3:
	add.s32 	%r21, %r45, -1;
	setp.gt.u32 	%p3, %r21, 2146435070;
	@%p3 bra 	$L__BB2_7;
	shr.u32 	%r24, %r45, 20;
	add.s32 	%r48, %r47, %r24;
	and.b32  	%r25, %r45, 1048575;
	or.b32  	%r26, %r25, 1072693248;
	mov.b64 	%fd74, {%r46, %r26};
	setp.lt.u32 	%p5, %r26, 1073127583;
	@%p5 bra 	$L__BB2_6;
	{
	.reg .b32 %temp; 
	mov.b64 	{%r27, %temp}, %fd74;
	}
	{
	.reg .b32 %temp; 
	mov.b64 	{%temp, %r28}, %fd74;
	}
	add.s32 	%r29, %r28, -1048576;
	mov.b64 	%fd74, {%r27, %r29};
	add.s32 	%r48, %r48, 1;
$L__BB2_6:
	add.f64 	%fd19, %fd74, 0dBFF0000000000000;
	add.f64 	%fd20, %fd74, 0d3FF0000000000000;
	rcp.approx.ftz.f64 	%fd21, %fd20;
	neg.f64 	%fd22, %fd20;
	fma.rn.f64 	%fd23, %fd22, %fd21, 0d3FF0000000000000;
	fma.rn.f64 	%fd24, %fd23, %fd23, %fd23;
	fma.rn.f64 	%fd25, %fd24, %fd21, %fd21;
	mul.f64 	%fd26, %fd19, %fd25;
	fma.rn.f64 	%fd27, %fd19, %fd25, %fd26;
	mul.f64 	%fd28, %fd27, %fd27;
	fma.rn.f64 	%fd29, %fd28, 0d3EB1380B3AE80F1E, 0d3ED0EE258B7A8B04;
	fma.rn.f64 	%fd30, %fd29, %fd28, 0d3EF3B2669F02676F;
	fma.rn.f64 	%fd31, %fd30, %fd28, 0d3F1745CBA9AB0956;
	fma.rn.f64 	%fd32, %fd31, %fd28, 0d3F3C71C72D1B5154;
	fma.rn.f64 	%fd33, %fd32, %fd28, 0d3F624924923BE72D;
	fma.rn.f64 	%fd34, %fd33, %fd28, 0d3F8999999999A3C4;
	fma.rn.f64 	%fd35, %fd34, %fd28, 0d3FB5555555555554;
	sub.f64 	%fd36, %fd19, %fd27;
	add.f64 	%fd37, %fd36, %fd36;
	neg.f64 	%fd38, %fd27;
	fma.rn.f64 	%fd39, %fd38, %fd19, %fd37;
	mul.f64 	%fd40, %fd25, %fd39;
	mul.f64 	%fd41, %fd28, %fd35;
	fma.rn.f64 	%fd42, %fd41, %fd27, %fd40;
	xor.b32  	%r30, %r48, -2147483648;
	mov.b32 	%r31, 1127219200;
	mov.b64 	%fd43, {%r30, %r31};
	mov.b32 	%r32, -2147483648;
	mov.b64 	%fd44, {%r32, %r31};
	sub.f64 	%fd45, %fd43, %fd44;
	fma.rn.f64 	%fd46, %fd45, 0d3FE62E42FEFA39EF, %fd27;
	fma.rn.f64 	%fd47, %fd45, 0dBFE62E42FEFA39EF, %fd46;
	sub.f64 	%fd48, %fd47, %fd27;
	sub.f64 	%fd49, %fd42, %fd48;
	fma.rn.f64 	%fd50, %fd45, 0d3C7ABC9E3B39803F, %fd49;
	add.f64 	%fd75, %fd46, %fd50;
	bra.uni 	$L__BB2_8;
$L__BB2_7:
	fma.rn.f64 	%fd18, %fd73, 0d7FF0000000000000, 0d7FF0000000000000;
	{
	.reg .b32 %temp; 
	mov.b64 	{%temp, %r22}, %fd73;
	}
	and.b32  	%r23, %r22, 2147483647;
	setp.eq.s32 	%p4, %r23, 0;
	selp.f64 	%fd75, 0dFFF0000000000000, %fd18, %p4;
$L__BB2_8:
	mul.f64 	%fd51, %fd75, 0d3C7777D0FFDA0D24;
	fma.rn.f64 	%fd10, %fd75, 0d3FF71547652B82FE, %fd51;
	fma.rn.f64 	%fd52, %fd10, 0d3FF71547652B82FE, 0d4338000000000000;
	{
	.reg .b32 %temp; 
	mov.b64 	{%r12, %temp}, %fd52;
	}
	mov.f64 	%fd53, 0dC338000000000000;
	add.rn.f64 	%fd54, %fd52, %fd53;
	fma.rn.f64 	%fd55, %fd54, 0dBFE62E42FEFA39EF, %fd10;
	fma.rn.f64 	%fd56, %fd54, 0dBC7ABC9E3B39803F, %fd55;
	fma.rn.f64 	%fd57, %fd56, 0d3E5ADE1569CE2BDF, 0d3E928AF3FCA213EA;
	fma.rn.f64 	%fd58, %fd57, %fd56, 0d3EC71DEE62401315;
	fma.rn.f64 	%fd59, %fd58, %fd56, 0d3EFA01997C89EB71;
	fma.rn.f64 	%fd60, %fd59, %fd56, 0d3F2A01A014761F65;
	fma.rn.f64 	%fd61, %fd60, %fd56, 0d3F56C16C1852B7AF;
	fma.rn.f64 	%fd62, %fd61, %fd56, 0d3F81111111122322;
	fma.rn.f64 	%fd63, %fd62, %fd56, 0d3FA55555555502A1;
	fma.rn.f64 	%fd64, %fd63, %fd56, 0d3FC5555555555511;
	fma.rn.f64 	%fd65, %fd64, %fd56, 0d3FE000000000000B;
	fma.rn.f64 	%fd66, %fd65, %fd56, 0d3FF0000000000000;
	fma.rn.f64 	%fd67, %fd66, %fd56, 0d3FF0000000000000;
	{
	.reg .b32 %temp; 
	mov.b64 	{%r13, %temp}, %fd67;
	}
	{
	.reg .b32 %temp; 
	mov.b64 	{%temp, %r14}, %fd67;
	}
	shl.b32 	%r33, %r12, 20;
	add.s32 	%r34, %r33, %r14;
	mov.b64 	%fd76, {%r13, %r34};
	{
	.reg .b32 %temp; 
	mov.b64 	{%temp, %r35}, %fd10;
	}
	mov.b32 	%f2, %r35;
	abs.f32 	%f1, %f2;
	setp.lt.f32 	%p6, %f1, 0f4086232B;
	@%p6 bra 	$L__BB2_11;
	setp.lt.f64 	%p7, %fd10, 0d0000000000000000;
	add.f64 	%fd68, %fd10, 0d7FF0000000000000;
	selp.f64 	%fd76, 0d0000000000000000, %fd68, %p7;
	setp.geu.f32 	%p8, %f1, 0f40874800;
	@%p8 bra 	$L__BB2_11;
	shr.u32 	%r36, %r12, 31;
	add.s32 	%r37, %r12, %r36;
	shr.s32 	%r38, %r37, 1;
	shl.b32 	%r39, %r38, 20;
	add.s32 	%r40, %r14, %r39;
	mov.b64 	%fd69, {%r13, %r40};
	sub.s32 	%r41, %r12, %r38;
	shl.b32 	%r42, %r41, 20;
	add.s32 	%r43, %r42, 1072693248;
	mov.b32 	%r44, 0;
	mov.b64 	%fd70, {%r44, %r43};
	mul.f64 	%fd76, %fd70, %fd69;
$L__BB2_11:
	mul.f64 	%fd71, %fd16, %fd76;
	cvta.to.global.u64 	%rd2, %rd1;
	atom.global.add.f64 	%fd72, [%rd2], %fd71;
$L__BB2_12:
	ret;

}
	// .globl	_Z15naiveRiemannSumIdXadL_Z21logarithm_sin_exp_gpuIdET_S1_EEEvS1_S1_iPS1_
.visible .entry _Z15naiveRiemannSumIdXadL_Z21logarithm_sin_exp_gpuIdET_S1_EEEvS1_S1_iPS1_(
	.param .f64 _Z15naiveRiemannSumIdXadL_Z21logarithm_sin_exp_gpuIdET_S1_EEEvS1_S1_iPS1__param_0,
	.param .f64 _Z15naiveRiemannSumIdXadL_Z21logarithm_sin_exp_gpuIdET_S1_EEEvS1_S1_iPS1__param_1,
	.param .u32 _Z15naiveRiemannSumIdXadL_Z21logarithm_sin_exp_gpuIdET_S1_EEEvS1_S1_iPS1__param_2,
	.param .u64 .ptr .align 1 _Z15naiveRiemannSumIdXadL_Z21logarithm_sin_exp_gpuIdET_S1_EEEvS1_S1_iPS1__param_3
)
{
	.reg .pred 	%p<13>;
	.reg .b32 	%r<58>;
	.reg .b32 	%f<3>;
	.reg .b64 	%rd<7>;
	.reg .b64 	%fd<111>;

	ld.param.f64 	%fd20, [_Z15naiveRiemannSumIdXadL_Z21logarithm_sin_exp_gpuIdET_S1_EEEvS1_S1_iPS1__param_0];
	ld.param.f64 	%fd21, [_Z15naiveRiemannSumIdXadL_Z21logarithm_sin_exp_gpuIdET_S1_EEEvS1_S1_iPS1__param_1];
	ld.param.u32 	%r18, [_Z15naiveRiemannSumIdXadL_Z21logarithm_sin_exp_gpuIdET_S1_EEEvS1_S1_iPS1__param_2];
	ld.param.u64 	%rd1, [_Z15naiveRiemannSumIdXadL_Z21logarithm_sin_exp_gpuIdET_S1_EEEvS1_S1_iPS1__param_3];
	mov.u32 	%r19, %ctaid.x;
	mov.u32 	%r20, %ntid.x;
	mov.u32 	%r21, %tid.x;
	mad.lo.s32 	%r1, %r19, %r20, %r21;
	setp.ge.s32 	%p1, %r1, %r18;
	@%p1 bra 	$L__BB3_16;
	cvt.rn.f64.s32 	%fd22, %r1;
	fma.rn.f64 	%fd1, %fd21, %fd22, %fd20;
	fma.rn.f64 	%fd106, %fd1, %fd1, 0d3FF0000000000000;
	{
	.reg .b32 %temp; 
	mov.b64 	{%temp, %r53}, %fd106;
	}
	{
	.reg .b32 %temp; 
	mov.b64 	{%r54, %temp}, %fd106;
	}
	setp.gt.s32 	%p2, %r53, 1048575;
	mov.b32 	%r55, -1023;
	@%p2 bra 	$L__BB3_3;
	mul.f64 	%fd106, %fd106, 0d4350000000000000;
	{
	.reg .b32 %temp; 
	mov.b64 	{%temp, %r53}, %fd106;
	}
	{
	.reg .b32 %temp; 
	mov.b64 	{%r54, %temp}, %fd106;
	}
	mov.b32 	%r55, -1077;
$L__BB3_3:
	add.s32 	%r24, %r53, -1;
	setp.gt.u32 	%p3, %r24, 2146435070;
	@%p3 bra 	$L__BB3_7;
	shr.u32 	%r27, %r53, 20;
	add.s32 	%r56, %r55, %r27;
	and.b32  	%r28, %r53, 1048575;
	or.b32  	%r29, %r28, 1072693248;
	mov.b64 	%fd107, {%r54, %r29};
	setp.lt.u32 	%p5, %r29, 1073127583;
	@%p5 bra 	$L__BB3_6;
	{
	.reg .b32 %temp; 
	mov.b64 	{%r30, %temp}, %fd107;
	}
	{
	.reg .b32 %temp; 
	mov.b64 	{%temp, %r31}, %fd107;
	}
	add.s32 	%r32, %r31, -1048576;
	mov.b64 	%fd107, {%r30, %r32};
	add.s32 	%r56, %r56, 1;
$L__BB3_6:
	add.f64 	%fd24, %fd107, 0dBFF0000000000000;
	add.f64 	%fd25, %fd107, 0d3FF0000000000000;
	rcp.approx.ftz.f64 	%fd26, %fd25;
	neg.f64 	%fd27, %fd25;
	fma.rn.f64 	%fd28, %fd27, %fd26, 0d3FF0000000000000;
	fma.rn.f64 	%fd29, %fd28, %fd28, %fd28;
	fma.rn.f64 	%fd30, %fd29, %fd26, %fd26;
	mul.f64 	%fd31, %fd24, %fd30;
	fma.rn.f64 	%fd32, %fd24, %fd30, %fd31;
	mul.f64 	%fd33, %fd32, %fd32;
	fma.rn.f64 	%fd34, %fd33, 0d3EB1380B3AE80F1E, 0d3ED0EE258B7A8B04;
	fma.rn.f64 	%fd35, %fd34, %fd33, 0d3EF3B2669F02676F;
	fma.rn.f64 	%fd36, %fd35, %fd33, 0d3F1745CBA9AB0956;
	fma.rn.f64 	%fd37, %fd36, %fd33, 0d3F3C71C72D1B5154;
	fma.rn.f64 	%fd38, %fd37, %fd33, 0d3F624924923BE72D;
	fma.rn.f64 	%fd39, %fd38, %fd33, 0d3F8999999999A3C4;
	fma.rn.f64 	%fd40, %fd39, %fd33, 0d3FB5555555555554;
	sub.f64 	%fd41, %fd24, %fd32;
	add.f64 	%fd42, %fd41, %fd41;
	neg.f64 	%fd43, %fd32;
	fma.rn.f64 	%fd44, %fd43, %fd24, %fd42;
	mul.f64 	%fd45, %fd30, %fd44;
	mul.f64 	%fd46, %fd33, %fd40;
	fma.rn.f64 	%fd47, %fd46, %fd32, %fd45;
	xor.b32  	%r33, %r56, -2147483648;
	mov.b32 	%r34, 1127219200;
	mov.b64 	%fd48, {%r33, %r34};
	mov.b32 	%r35, -2147483648;
	mov.b64 	%fd49, {%r35, %r34};
	sub.f64 	%fd50, %fd48, %fd49;
	fma.rn.f64 	%fd51, %fd50, 0d3FE62E42FEFA39EF, %fd32;
	fma.rn.f64 	%fd52, %fd50, 0dBFE62E42FEFA39EF, %fd51;
	sub.f64 	%fd53, %fd52, %fd32;
	sub.f64 	%fd54, %fd47, %fd53;
	fma.rn.f64 	%fd55, %fd50, 0d3C7ABC9E3B39803F, %fd54;
	add.f64 	%fd108, %fd51, %fd55;
	bra.uni 	$L__BB3_8;
$L__BB3_7:
	fma.rn.f64 	%fd23, %fd106, 0d7FF0000000000000, 0d7FF0000000000000;
	{
	.reg .b32 %temp; 
	mov.b64 	{%temp, %r25}, %fd106;
	}
	and.b32  	%r26, %r25, 2147483647;
	setp.eq.s32 	%p4, %r26, 0;
	selp.f64 	%fd108, 0dFFF0000000000000, %fd23, %p4;
$L__BB3_8:
	fma.rn.f64 	%fd56, %fd1, 0d3FF71547652B82FE, 0d4338000000000000;
	{
	.reg .b32 %temp; 
	mov.b64 	{%r12, %temp}, %fd56;
	}
	mov.f64 	%fd57, 0dC338000000000000;
	add.rn.f64 	%fd58, %fd56, %fd57;
	fma.rn.f64 	%fd59, %fd58, 0dBFE62E42FEFA39EF, %fd1;
	fma.rn.f64 	%fd60, %fd58, 0dBC7ABC9E3B39803F, %fd59;
	fma.rn.f64 	%fd61, %fd60, 0d3E5ADE1569CE2BDF, 0d3E928AF3FCA213EA;
	fma.rn.f64 	%fd62, %fd61, %fd60, 0d3EC71DEE62401315;
	fma.rn.f64 	%fd63, %fd62, %fd60, 0d3EFA01997C89EB71;
	fma.rn.f64 	%fd64, %fd63, %fd60, 0d3F2A01A014761F65;
	fma.rn.f64 	%fd65, %fd64, %fd60, 0d3F56C16C1852B7AF;
	fma.rn.f64 	%fd66, %fd65, %fd60, 0d3F81111111122322;
	fma.rn.f64 	%fd67, %fd66, %fd60, 0d3FA55555555502A1;
	fma.rn.f64 	%fd68, %fd67, %fd60, 0d3FC5555555555511;
	fma.rn.f64 	%fd69, %fd68, %fd60, 0d3FE000000000000B;
	fma.rn.f64 	%fd70, %fd69, %fd60, 0d3FF0000000000000;
	fma.rn.f64 	%fd71, %fd70, %fd60, 0d3FF0000000000000;
	{
	.reg .b32 %temp; 
	mov.b64 	{%r13, %temp}, %fd71;
	}
	{
	.reg .b32 %temp; 
	mov.b64 	{%temp, %r14}, %fd71;
	}
	shl.b32 	%r36, %r12, 20;
	add.s32 	%r37, %r36, %r14;
	mov.b64 	%fd109, {%r13, %r37};
	{
	.reg .b32 %temp; 
	mov.b64 	{%temp, %r38}, %fd1;
	}
	mov.b32 	%f2, %r38;
	abs.f32 	%f1, %f2;
	setp.lt.f32 	%p6, %f1, 0f4086232B;
	@%p6 bra 	$L__BB3_11;
	setp.lt.f64 	%p7, %fd1, 0d0000000000000000;
	add.f64 	%fd72, %fd1, 0d7FF0000000000000;
	selp.f64 	%fd109, 0d0000000000000000, %fd72, %p7;
	setp.geu.f32 	%p8, %f1, 0f40874800;
	@%p8 bra 	$L__BB3_11;
	shr.u32 	%r39, %r12, 31;
	add.s32 	%r40, %r12, %r39;
	shr.s32 	%r41, %r40, 1;
	shl.b32 	%r42, %r41, 20;
	add.s32 	%r43, %r14, %r42;
	mov.b64 	%fd73, {%r13, %r43};
	sub.s32 	%r44, %r12, %r41;
	shl.b32 	%r45, %r44, 20;
	add.s32 	%r46, %r45, 1072693248;
	mov.b32 	%r47, 0;
	mov.b64 	%fd74, {%r47, %r46};
	mul.f64 	%fd109, %fd74, %fd73;
$L__BB3_11:
	abs.f64 	%fd15, %fd109;
	setp.neu.f64 	%p9, %fd15, 0d7FF0000000000000;
	@%p9 bra 	$L__BB3_13;
	mov.f64 	%fd80, 0d0000000000000000;
	mul.rn.f64 	%fd110, %fd109, %fd80;
	mov.b32 	%r57, 0;
	bra.uni 	$L__BB3_15;
$L__BB3_13:
	mul.f64 	%fd75, %fd109, 0d3FE45F306DC9C883;
	cvt.rni.s32.f64 	%r57, %fd75;
	cvt.rn.f64.s32 	%fd76, %r57;
	fma.rn.f64 	%fd77, %fd76, 0dBFF921FB54442D18, %fd109;
	fma.rn.f64 	%fd78, %fd76, 0dBC91A62633145C00, %fd77;
	fma.rn.f64 	%fd110, %fd76, 0dB97B839A252049C0, %fd78;
	setp.ltu.f64 	%p10, %fd15, 0d41E0000000000000;
	@%p10 bra 	$L__BB3_15;
	{ // callseq 1, 0
	.param .b64 param0;
	st.param.f64 	[param0], %fd109;
	.param .align 16 .b8 retval0[16];
	call.uni (retval0), 
	__internal_trig_reduction_slowpathd, 
	(
	param0
	);
	ld.param.f64 	%fd110, [retval0];
	ld.param.b32 	%r57, [retval0+8];
	} // callseq 1
$L__BB3_15:
	shl.b32 	%r50, %r57, 6;
	cvt.u64.u32 	%rd2, %r50;
	and.b64  	%rd3, %rd2, 64;
	mov.u64 	%rd4, __cudart_sin_cos_coeffs;
	add.s64 	%rd5, %rd4, %rd3;
	mul.rn.f64 	%fd81, %fd110, %fd110;
	and.b32  	%r51, %r57, 1;
	setp.eq.b32 	%p11, %r51, 1;
	selp.f64 	%fd82, 0dBDA8FF8320FD8164, 0d3DE5DB65F9785EBA, %p11;
	ld.global.nc.v2.f64 	{%fd83, %fd84}, [%rd5];
	fma.rn.f64 	%fd85, %fd82, %fd81, %fd83;
	fma.rn.f64 	%fd86, %fd85, %fd81, %fd84;
	ld.global.nc.v2.f64 	{%fd87, %fd88}, [%rd5+16];
	fma.rn.f64 	%fd89, %fd86, %fd81, %fd87;
	fma.rn.f64 	%fd90, %fd89, %fd81, %fd88;
	ld.global.nc.v2.f64 	{%fd91, %fd92}, [%rd5+32];
	fma.rn.f64 	%fd93, %fd90, %fd81, %fd91;
	fma.rn.f64 	%fd94, %fd93, %fd81, %fd92;
	fma.rn.f64 	%fd95, %fd94, %fd110, %fd110;
	fma.rn.f64 	%fd96, %fd94, %fd81, 0d3FF0000000000000;
	selp.f64 	%fd97, %fd96, %fd95, %p11;
	and.b32  	%r52, %r57, 2;
	setp.eq.s32 	%p12, %r52, 0;
	mov.f64 	%fd98, 0d0000000000000000;
	sub.f64 	%fd99, %fd98, %fd97;
	selp.f64 	%fd100, %fd97, %fd99, %p12;
	mul.f64 	%fd101, %fd108, 0d3C7777D0FFDA0D24;
	fma.rn.f64 	%fd102, %fd108, 0d3FF71547652B82FE, %fd101;
	mul.f64 	%fd103, %fd102, %fd100;
	mul.f64 	%fd104, %fd21, %fd103;
	cvta.to.global.u64 	%rd6, %rd1;
	atom.global.add.f64 	%fd105, [%rd6], %fd104;
$L__BB3_16:
	ret;

}
	// .globl	_Z15naiveRiemannSumIdXadL_Z18complex_kernel_gpuIdET_S1_EEEvS1_S1_iPS1_
.visible .entry _Z15naiveRiemannSumIdXadL_Z18complex_kernel_gpuIdET_S1_EEEvS1_S1_iPS1_(
	.param .f64 _Z15naiveRiemannSumIdXadL_Z18complex_kernel_gpuIdET_S1_EEEvS1_S1_iPS1__param_0,
	.param .f64 _Z15naiveRiemannSumIdXadL_Z18complex_kernel_gpuIdET_S1_EEEvS1_S1_iPS1__param_1,
	.param .u32 _Z15naiveRiemannSumIdXadL_Z18complex_kernel_gpuIdET_S1_EEEvS1_S1_iPS1__param_2,
	.param .u64 .ptr .align 1 _Z15naiveRiemannSumIdXadL_Z18complex_kernel_gpuIdET_S1_EEEvS1_S1_iPS1__param_3
)
{
	.reg .pred 	%p<32>;
	.reg .b32 	%r<102>;
	.reg .b32 	%f<5>;
	.reg .b64 	%rd<11>;
	.reg .b64 	%fd<192>;

	ld.param.f64 	%fd41, [_Z15naiveRiemannSumIdXadL_Z18complex_kernel_gpuIdET_S1_EEEvS1_S1_iPS1__param_0];
	ld.param.f64 	%fd42, [_Z15naiveRiemannSumIdXadL_Z18complex_kernel_gpuIdET_S1_EEEvS1_S1_iPS1__param_1];
	ld.param.u32 	%r29, [_Z15naiveRiemannSumIdXadL_Z18complex_kernel_gpuIdET_S1_EEEvS1_S1_iPS1__param_2];
	ld.param.u64 	%rd1, [_Z15naiveRiemannSumIdXadL_Z18complex_kernel_gpuIdET_S1_EEEvS1_S1_iPS1__param_3];
	mov.u32 	%r30, %ctaid.x;
	mov.u32 	%r31, %ntid.x;
	mov.u32 	%r32, %tid.x;
	mad.lo.s32 	%r1, %r30, %r31, %r32;
	setp.ge.s32 	%p1, %r1, %r29;
	@%p1 bra 	$L__BB4_32;
	cvt.rn.f64.s32 	%fd43, %r1;
	fma.rn.f64 	%fd1, %fd42, %fd43, %fd41;
	fma.rn.f64 	%fd44, %fd1, 0d3FF71547652B82FE, 0d4338000000000000;
	{
	.reg .b32 %temp; 
	mov.b64 	{%r2, %temp}, %fd44;
	}
	mov.f64 	%fd45, 0dC338000000000000;
	add.rn.f64 	%fd46, %fd44, %fd45;
	fma.rn.f64 	%fd47, %fd46, 0dBFE62E42FEFA39EF, %fd1;
	fma.rn.f64 	%fd48, %fd46, 0dBC7ABC9E3B39803F, %fd47;
	fma.rn.f64 	%fd49, %fd48, 0d3E5ADE1569CE2BDF, 0d3E928AF3FCA213EA;
	fma.rn.f64 	%fd50, %fd49, %fd48, 0d3EC71DEE62401315;
	fma.rn.f64 	%fd51, %fd50, %fd48, 0d3EFA01997C89EB71;
	fma.rn.f64 	%fd52, %fd51, %fd48, 0d3F2A01A014761F65;
	fma.rn.f64 	%fd53, %fd52, %fd48, 0d3F56C16C1852B7AF;
	fma.rn.f64 	%fd54, %fd53, %fd48, 0d3F81111111122322;
	fma.rn.f64 	%fd55, %fd54, %fd48, 0d3FA55555555502A1;
	fma.rn.f64 	%fd56, %fd55, %fd48, 0d3FC5555555555511;
	fma.rn.f64 	%fd57, %fd56, %fd48, 0d3FE000000000000B;
	fma.rn.f64 	%fd58, %fd57, %fd48, 0d3FF0000000000000;
	fma.rn.f64 	%fd59, %fd58, %fd48, 0d3FF0000000000000;
	{
	.reg .b32 %temp; 
	mov.b64 	{%r3, %temp}, %fd59;
	}
	{
	.reg .b32 %temp; 
	mov.b64 	{%temp, %r4}, %fd59;
	}
	shl.b32 	%r33, %r2, 20;
	add.s32 	%r34, %r33, %r4;
	mov.b64 	%fd182, {%r3, %r34};
	{
	.reg .b32 %temp; 
	mov.b64 	{%temp, %r35}, %fd1;
	}
	mov.b32 	%f3, %r35;
	abs.f32 	%f1, %f3;
	setp.lt.f32 	%p2, %f1, 0f4086232B;
	@%p2 bra 	$L__BB4_4;
	setp.lt.f64 	%p3, %fd1, 0d0000000000000000;
	add.f64 	%fd60, %fd1, 0d7FF0000000000000;
	selp.f64 	%fd182, 0d0000000000000000, %fd60, %p3;
	setp.geu.f32 	%p4, %f1, 0f40874800;
	@%p4 bra 	$L__BB4_4;
	shr.u32 	%r36, %r2, 31;
	add.s32 	%r37, %r2, %r36;
	shr.s32 	%r38, %r37, 1;
	shl.b32 	%r39, %r38, 20;
	add.s32 	%r40, %r4, %r39;
	mov.b64 	%fd61, {%r3, %r40};
	sub.s32 	%r41, %r2, %r38;
	shl.b32 	%r42, %r41, 20;
	add.s32 	%r43, %r42, 1072693248;
	mov.b32 	%r44, 0;
	mov.b64 	%fd62, {%r44, %r43};
	mul.f64 	%fd182, %fd62, %fd61;
$L__BB4_4:
	add.f64 	%fd183, %fd1, 0d3FF0000000000000;
	{
	.reg .b32 %temp; 
	mov.b64 	{%temp, %r95}, %fd183;
	}
	{
	.reg .b32 %temp; 
	mov.b64 	{%r96, %temp}, %fd183;
	}
	setp.gt.s32 	%p5, %r95, 1048575;
	mov.b32 	%r97, -1023;
	@%p5 bra 	$L__BB4_6;
	mul.f64 	%fd183, %fd183, 0d4350000000000000;
	{
	.reg .b32 %temp; 
	mov.b64 	{%temp, %r95}, %fd183;
	}
	{
	.reg .b32 %temp; 
	mov.b64 	{%r96, %temp}, %fd183;
	}
	mov.b32 	%r97, -1077;
$L__BB4_6:
	add.s32 	%r47, %r95, -1;
	setp.gt.u32 	%p6, %r47, 2146435070;
	@%p6 bra 	$L__BB4_10;
	shr.u32 	%r50, %r95, 20;
	add.s32 	%r98, %r97, %r50;
	and.b32  	%r51, %r95, 1048575;
	or.b32  	%r52, %r51, 1072693248;
	mov.b64 	%fd184, {%r96, %r52};
	setp.lt.u32 	%p8, %r52, 1073127583;
	@%p8 bra 	$L__BB4_9;
	{
	.reg .b32 %temp; 
	mov.b64 	{%r53, %temp}, %fd184;
	}
	{
	.reg .b32 %temp; 
	mov.b64 	{%temp, %r54}, %fd184;
	}
	add.s32 	%r55, %r54, -1048576;
	mov.b64 	%fd184, {%r53, %r55};
	add.s32 	%r98, %r98, 1;
$L__BB4_9:
	add.f64 	%fd64, %fd184, 0dBFF0000000000000;
	add.f64 	%fd65, %fd184, 0d3FF0000000000000;
	rcp.approx.ftz.f64 	%fd66, %fd65;
	neg.f64 	%fd67, %fd65;
	fma.rn.f64 	%fd68, %fd67, %fd66, 0d3FF0000000000000;
	fma.rn.f64 	%fd69, %fd68, %fd68, %fd68;
	fma.rn.f64 	%fd70, %fd69, %fd66, %fd66;
	mul.f64 	%fd71, %fd64, %fd70;
	fma.rn.f64 	%fd72, %fd64, %fd70, %fd71;
	mul.f64 	%fd73, %fd72, %fd72;
	fma.rn.f64 	%fd74, %fd73, 0d3EB1380B3AE80F1E, 0d3ED0EE258B7A8B04;
	fma.rn.f64 	%fd75, %fd74, %fd73, 0d3EF3B2669F02676F;
	fma.rn.f64 	%fd76, %fd75, %fd73, 0d3F1745CBA9AB0956;
	fma.rn.f64 	%fd77, %fd76, %fd73, 0d3F3C71C72D1B5154;
	fma.rn.f64 	%fd78, %fd77, %fd73, 0d3F624924923BE72D;
	fma.rn.f64 	%fd79, %fd78, %fd73, 0d3F8999999999A3C4;
	fma.rn.f64 	%fd80, %fd79, %fd73, 0d3FB5555555555554;
	sub.f64 	%fd81, %fd64, %fd72;
	add.f64 	%fd82, %fd81, %fd81;
	neg.f64 	%fd83, %fd72;
	fma.rn.f64 	%fd84, %fd83, %fd64, %fd82;
	mul.f64 	%fd85, %fd70, %fd84;
	mul.f64 	%fd86, %fd73, %fd80;
	fma.rn.f64 	%fd87, %fd86, %fd72, %fd85;
	xor.b32  	%r56, %r98, -2147483648;
	mov.b32 	%r57, 1127219200;
	mov.b64 	%fd88, {%r56, %r57};
	mov.b32 	%r58, -2147483648;
	mov.b64 	%fd89, {%r58, %r57};
	sub.f64 	%fd90, %fd88, %fd89;
	fma.rn.f64 	%fd91, %fd90, 0d3FE62E42FEFA39EF, %fd72;
	fma.rn.f64 	%fd92, %fd90, 0dBFE62E42FEFA39EF, %fd91;
	sub.f64 	%fd93, %fd92, %fd72;
	sub.f64 	%fd94, %fd87, %fd93;
	fma.rn.f64 	%fd95, %fd90, 0d3C7ABC9E3B39803F, %fd94;
	add.f64 	%fd185, %fd91, %fd95;
	bra.uni 	$L__BB4_11;
$L__BB4_10:
	fma.rn.f64 	%fd63, %fd183, 0d7FF0000000000000, 0d7FF0000000000000;
	{
	.reg .b32 %temp; 
	mov.b64 	{%temp, %r48}, %fd183;
	}
	and.b32  	%r49, %r48, 2147483647;
	setp.eq.s32 	%p7, %r49, 0;
	selp.f64 	%fd185, 0dFFF0000000000000, %fd63, %p7;
$L__BB4_11:
	add.f64 	%fd15, %fd182, %fd185;
	abs.f64 	%fd16, %fd15;
	setp.neu.f64 	%p9, %fd16, 0d7FF0000000000000;
	@%p9 bra 	$L__BB4_13;
	mov.f64 	%fd101, 0d0000000000000000;
	mul.rn.f64 	%fd186, %fd15, %fd101;
	mov.b32 	%r99, 0;
	bra.uni 	$L__BB4_15;
$L__BB4_13:
	mul.f64 	%fd96, %fd15, 0d3FE45F306DC9C883;
	cvt.rni.s32.f64 	%r99, %fd96;
	cvt.rn.f64.s32 	%fd97, %r99;
	fma.rn.f64 	%fd98, %fd97, 0dBFF921FB54442D18, %fd15;
	fma.rn.f64 	%fd99, %fd97, 0dBC91A62633145C00, %fd98;
	fma.rn.f64 	%fd186, %fd97, 0dB97B839A252049C0, %fd99;
	setp.ltu.f64 	%p10, %fd16, 0d41E0000000000000;
	@%p10 bra 	$L__BB4_15;
	{ // callseq 2, 0
	.param .b64 param0;
	st.param.f64 	[param0], %fd15;
	.param .align 16 .b8 retval0[16];
	call.uni (retval0), 
	__internal_trig_reduction_slowpathd, 
	(
	param0
	);
	ld.param.f64 	%fd186, [retval0];
	ld.param.b32 	%r99, [retval0+8];
	} // callseq 2
$L__BB4_15:
	shl.b32 	%r61, %r99, 6;
	cvt.u64.u32 	%rd2, %r61;
	and.b64  	%rd3, %rd2, 64;
	mov.u64 	%rd4, __cudart_sin_cos_coeffs;
	add.s64 	%rd5, %rd4, %rd3;
	mul.rn.f64 	%fd102, %fd186, %fd186;
	and.b32  	%r62, %r99, 1;
	setp.eq.b32 	%p11, %r62, 1;
	selp.f64 	%fd103, 0dBDA8FF8320FD8164, 0d3DE5DB65F9785EBA, %p11;
	ld.global.nc.v2.f64 	{%fd104, %fd105}, [%rd5];
	fma.rn.f64 	%fd106, %fd103, %fd102, %fd104;
	fma.rn.f64 	%fd107, %fd106, %fd102, %fd105;
	ld.global.nc.v2.f64 	{%fd108, %fd109}, [%rd5+16];
	fma.rn.f64 	%fd110, %fd107, %fd102, %fd108;
	fma.rn.f64 	%fd111, %fd110, %fd102, %fd109;
	ld.global.nc.v2.f64 	{%fd112, %fd113}, [%rd5+32];
	fma.rn.f64 	%fd114, %fd111, %fd102, %fd112;
	fma.rn.f64 	%fd115, %fd114, %fd102, %fd113;
	fma.rn.f64 	%fd116, %fd115, %fd186, %fd186;
	fma.rn.f64 	%fd117, %fd115, %fd102, 0d3FF0000000000000;
	selp.f64 	%fd118, %fd117, %fd116, %p11;
	and.b32  	%r63, %r99, 2;
	setp.eq.s32 	%p12, %r63, 0;
	mov.f64 	%fd119, 0d0000000000000000;
	sub.f64 	%fd120, %fd119, %fd118;
	selp.f64 	%fd121, %fd118, %fd120, %p12;
	fma.rn.f64 	%fd122, %fd1, %fd1, 0d3FF0000000000000;
	sqrt.rn.f64 	%fd123, %fd122;
	add.f64 	%fd21, %fd123, %fd121;
	{
	.reg .b32 %temp; 
	mov.b64 	{%temp, %r18}, %fd21;
	}
	mov.f64 	%fd124, 0d4004000000000000;
	{
	.reg .b32 %temp; 
	mov.b64 	{%temp, %r19}, %fd124;
	}
	and.b32  	%r20, %r19, 2146435072;
	setp.neu.f64 	%p13, %fd21, 0d0000000000000000;
	@%p13 bra 	$L__BB4_17;
	setp.eq.s32 	%p15, %r20, 1074790400;
	selp.b32 	%r64, %r18, 0, %p15;
	setp.lt.s32 	%p16, %r19, 0;
	or.b32  	%r65, %r64, 2146435072;
	selp.b32 	%r66, %r65, %r64, %p16;
	mov.b32 	%r67, 0;
	mov.b64 	%fd188, {%r67, %r66};
	bra.uni 	$L__BB4_18;
$L__BB4_17:
	abs.f64 	%fd125, %fd21;
	{ // callseq 3, 0
	.param .b64 param0;
	st.param.f64 	[param0], %fd125;
	.param .b64 retval0;
	call.uni (retval0), 
	__internal_accurate_pow, 
	(
	param0
	);
	ld.param.f64 	%fd126, [retval0];
	} // callseq 3
	setp.lt.s32 	%p14, %r18, 0;
	selp.f64 	%fd188, 0dFFF8000000000000, %fd126, %p14;
$L__BB4_18:
	add.f64 	%fd128, %fd21, 0d4004000000000000;
	{
	.reg .b32 %temp; 
	mov.b64 	{%temp, %r68}, %fd128;
	}
	and.b32  	%r69, %r68, 2146435072;
	setp.ne.s32 	%p17, %r69, 2146435072;
	@%p17 bra 	$L__BB4_23;
	setp.num.f64 	%p18, %fd21, %fd21;
	@%p18 bra 	$L__BB4_21;
	mov.f64 	%fd130, 0d4004000000000000;
	add.rn.f64 	%fd188, %fd21, %fd130;
	bra.uni 	$L__BB4_23;
$L__BB4_21:
	abs.f64 	%fd129, %fd21;
	setp.neu.f64 	%p19, %fd129, 0d7FF0000000000000;
	@%p19 bra 	$L__BB4_23;
	setp.eq.s32 	%p20, %r20, 1074790400;
	setp.lt.s32 	%p21, %r19, 0;
	selp.b32 	%r71, 0, 2146435072, %p21;
	setp.lt.s32 	%p22, %r18, 0;
	and.b32  	%r72, %r19, 2147483647;
	setp.ne.s32 	%p23, %r72, 1071644672;
	or.b32  	%r73, %r71, -2147483648;
	selp.b32 	%r74, %r73, %r71, %p23;
	selp.b32 	%r75, %r74, %r71, %p20;
	selp.b32 	%r76, %r75, %r71, %p22;
	mov.b32 	%r77, 0;
	mov.b64 	%fd188, {%r77, %r76};
$L__BB4_23:
	setp.eq.f64 	%p24, %fd21, 0d3FF0000000000000;
	selp.f64 	%fd28, 0d3FF0000000000000, %fd188, %p24;
	mul.f64 	%fd29, %fd1, 0d4014000000000000;
	abs.f64 	%fd30, %fd29;
	setp.neu.f64 	%p25, %fd30, 0d7FF0000000000000;
	@%p25 bra 	$L__BB4_25;
	mov.f64 	%fd136, 0d0000000000000000;
	mul.rn.f64 	%fd190, %fd29, %fd136;
	mov.b32 	%r101, 1;
	bra.uni 	$L__BB4_28;
$L__BB4_25:
	mul.f64 	%fd131, %fd29, 0d3FE45F306DC9C883;
	cvt.rni.s32.f64 	%r100, %fd131;
	cvt.rn.f64.s32 	%fd132, %r100;
	fma.rn.f64 	%fd133, %fd132, 0dBFF921FB54442D18, %fd29;
	fma.rn.f64 	%fd134, %fd132, 0dBC91A62633145C00, %fd133;
	fma.rn.f64 	%fd190, %fd132, 0dB97B839A252049C0, %fd134;
	setp.ltu.f64 	%p26, %fd30, 0d41E0000000000000;
	@%p26 bra 	$L__BB4_27;
	{ // callseq 4, 0
	.param .b64 param0;
	st.param.f64 	[param0], %fd29;
	.param .align 16 .b8 retval0[16];
	call.uni (retval0), 
	__internal_trig_reduction_slowpathd, 
	(
	param0
	);
	ld.param.f64 	%fd190, [retval0];
	ld.param.b32 	%r100, [retval0+8];
	} // callseq 4
$L__BB4_27:
	add.s32 	%r101, %r100, 1;
$L__BB4_28:
	shl.b32 	%r80, %r101, 6;
	cvt.u64.u32 	%rd6, %r80;
	and.b64  	%rd7, %rd6, 64;
	add.s64 	%rd9, %rd4, %rd7;
	mul.rn.f64 	%fd137, %fd190, %fd190;
	and.b32  	%r81, %r101, 1;
	setp.eq.b32 	%p27, %r81, 1;
	selp.f64 	%fd138, 0dBDA8FF8320FD8164, 0d3DE5DB65F9785EBA, %p27;
	ld.global.nc.v2.f64 	{%fd139, %fd140}, [%rd9];
	fma.rn.f64 	%fd141, %fd138, %fd137, %fd139;
	fma.rn.f64 	%fd142, %fd141, %fd137, %fd140;
	ld.global.nc.v2.f64 	{%fd143, %fd144}, [%rd9+16];
	fma.rn.f64 	%fd145, %fd142, %fd137, %fd143;
	fma.rn.f64 	%fd146, %fd145, %fd137, %fd144;
	ld.global.nc.v2.f64 	{%fd147, %fd148}, [%rd9+32];
	fma.rn.f64 	%fd149, %fd146, %fd137, %fd147;
	fma.rn.f64 	%fd150, %fd149, %fd137, %fd148;
	fma.rn.f64 	%fd151, %fd150, %fd190, %fd190;
	fma.rn.f64 	%fd152, %fd150, %fd137, 0d3FF0000000000000;
	selp.f64 	%fd153, %fd152, %fd151, %p27;
	and.b32  	%r82, %r101, 2;
	setp.eq.s32 	%p28, %r82, 0;
	mov.f64 	%fd154, 0d0000000000000000;
	sub.f64 	%fd155, %fd154, %fd153;
	selp.f64 	%fd156, %fd153, %fd155, %p28;
	mul.f64 	%fd36, %fd28, %fd156;
	neg.f64 	%fd157, %fd1;
	fma.rn.f64 	%fd158, %fd1, 0dBFF71547652B82FE, 0d4338000000000000;
	{
	.reg .b32 %temp; 
	mov.b64 	{%r26, %temp}, %fd158;
	}
	mov.f64 	%fd159, 0dC338000000000000;
	add.rn.f64 	%fd160, %fd158, %fd159;
	fma.rn.f64 	%fd161, %fd160, 0dBFE62E42FEFA39EF, %fd157;
	fma.rn.f64 	%fd162, %fd160, 0dBC7ABC9E3B39803F, %fd161;
	fma.rn.f64 	%fd163, %fd162, 0d3E5ADE1569CE2BDF, 0d3E928AF3FCA213EA;
	fma.rn.f64 	%fd164, %fd163, %fd162, 0d3EC71DEE62401315;
	fma.rn.f64 	%fd165, %fd164, %fd162, 0d3EFA01997C89EB71;
	fma.rn.f64 	%fd166, %fd165, %fd162, 0d3F2A01A014761F65;
	fma.rn.f64 	%fd167, %fd166, %fd162, 0d3F56C16C1852B7AF;
	fma.rn.f64 	%fd168, %fd167, %fd162, 0d3F81111111122322;
	fma.rn.f64 	%fd169, %fd168, %fd162, 0d3FA55555555502A1;
	fma.rn.f64 	%fd170, %fd169, %fd162, 0d3FC5555555555511;
	fma.rn.f64 	%fd171, %fd170, %fd162, 0d3FE000000000000B;
	fma.rn.f64 	%fd172, %fd171, %fd162, 0d3FF0000000000000;
	fma.rn.f64 	%fd173, %fd172, %fd162, 0d3FF0000000000000;
	{
	.reg .b32 %temp; 
	mov.b64 	{%r27, %temp}, %fd173;
	}
	{
	.reg .b32 %temp; 
	mov.b64 	{%temp, %r28}, %fd173;
	}
	shl.b32 	%r83, %r26, 20;
	add.s32 	%r84, %r83, %r28;
	mov.b64 	%fd191, {%r27, %r84};
	{
	.reg .b32 %temp; 
	mov.b64 	{%temp, %r85}, %fd157;
	}
	mov.b32 	%f4, %r85;
	abs.f32 	%f2, %f4;
	setp.lt.f32 	%p29, %f2, 0f4086232B;
	@%p29 bra 	$L__BB4_31;
	setp.gt.f64 	%p30, %fd1, 0d0000000000000000;
	mov.f64 	%fd174, 0d7FF0000000000000;
	sub.f64 	%fd175, %fd174, %fd1;
	selp.f64 	%fd191, 0d0000000000000000, %fd175, %p30;
	setp.geu.f32 	%p31, %f2, 0f40874800;
	@%p31 bra 	$L__BB4_31;
	shr.u32 	%r86, %r26, 31;
	add.s32 	%r87, %r26, %r86;
	shr.s32 	%r88, %r87, 1;
	shl.b32 	%r89, %r88, 20;
	add.s32 	%r90, %r28, %r89;
	mov.b64 	%fd176, {%r27, %r90};
	sub.s32 	%r91, %r26, %r88;
	shl.b32 	%r92, %r91, 20;
	add.s32 	%r93, %r92, 1072693248;
	mov.b32 	%r94, 0;
	mov.b64 	%fd177, {%r94, %r93};
	mul.f64 	%fd191, %fd177, %fd176;
$L__BB4_31:
	add.f64 	%fd178, %fd191, 0d3FF0000000000000;
	div.rn.f64 	%fd179, %fd36, %fd178;
	mul.f64 	%fd180, %fd42, %fd179;
	cvta.to.global.u64 	%rd10, %rd1;
	atom.global.add.f64 	%fd181, [%rd10], %fd180;
$L__BB4_32:
	ret;

}
.func  (.param .align 16 .b8 func_retval0[16]) __internal_trig_reduction_slowpathd(
	.param .b64 __internal_trig_reduction_slowpathd_param_0
)
{
	.local .align 8 .b8 	__local_depot5[40];
	.reg .b64 	%SP;
	.reg .b64 	%SPL;
	.reg .pred 	%p<10>;
	.reg .b32 	%r<47>;
	.reg .b64 	%rd<74>;
	.reg .b64 	%fd<5>;

	mov.u64 	%SPL, __local_depot5;
	ld.param.f64 	%fd4, [__internal_trig_reduction_slowpathd_param_0];
	add.u64 	%rd1, %SPL, 0;
	{
	.reg .b32 %temp; 
	mov.b64 	{%temp, %r1}, %fd4;
	}
	shr.u32 	%r2, %r1, 20;
	and.b32  	%r3, %r2, 2047;
	setp.eq.s32 	%p1, %r3, 2047;
	mov.b32 	%r46, 0;
	@%p1 bra 	$L__BB5_9;
	add.s32 	%r20, %r3, -1024;
	mov.b64 	%rd20, %fd4;
	shl.b64 	%rd2, %rd20, 11;
	shr.u32 	%r4, %r20, 6;
	sub.s32 	%r45, 15, %r4;
	sub.s32 	%r21, 19, %r4;
	setp.lt.u32 	%p2, %r20, 128;
	selp.b32 	%r6, 18, %r21, %p2;
	setp.ge.s32 	%p3, %r45, %r6;
	mov.b64 	%rd70, 0;
	@%p3 bra 	$L__BB5_4;
	add.s32 	%r23, %r6, %r4;
	neg.s32 	%r43, %r23;
	or.b64  	%rd3, %rd2, -9223372036854775808;
	mov.b64 	%rd70, 0;
	mov.b32 	%r42, 0;
	mov.u64 	%rd25, __cudart_i2opi_d;
	mov.u32 	%r44, %r45;
$L__BB5_3:
	.pragma "nounroll";
	mul.wide.s32 	%rd22, %r42, 8;
	add.s64 	%rd23, %rd1, %rd22;
	mul.wide.s32 	%rd24, %r44, 8;
	add.s64 	%rd26, %rd25, %rd24;
	ld.global.nc.u64 	%rd27, [%rd26];
	{
	.reg .u32 %r0, %r1, %r2, %r3, %alo, %ahi, %blo, %bhi, %clo, %chi;
	mov.b64 	{%alo,%ahi}, %rd27;
	mov.b64 	{%blo,%bhi}, %rd3;
	mov.b64 	{%clo,%chi}, %rd70;
	mad.lo.cc.u32 	%r0, %alo, %blo, %clo;
	madc.hi.cc.u32 	%r1, %alo, %blo, %chi;
	madc.hi.u32 	%r2, %alo, %bhi, 0;
	mad.lo.cc.u32 	%r1, %alo, %bhi, %r1;
	madc.hi.cc.u32 	%r2, %ahi, %blo, %r2;
	madc.hi.u32 	%r3, %ahi, %bhi, 0;
	mad.lo.cc.u32 	%r1, %ahi, %blo, %r1;
	madc.lo.cc.u32 	%r2, %ahi, %bhi, %r2;
	addc.u32 	%r3, %r3, 0;
	mov.b64 	%rd28, {%r0,%r1};
	mov.b64 	%rd70, {%r2,%r3};
	}
	st.local.u64 	[%rd23], %rd28;
	add.s32 	%r44, %r44, 1;
	add.s32 	%r43, %r43, 1;
	add.s32 	%r42, %r42, 1;
	setp.ne.s32 	%p4, %r43, -15;
	mov.u32 	%r45, %r6;
	@%p4 bra 	$L__BB5_3;
$L__BB5_4:
	cvt.s64.s32 	%rd29, %r45;
	cvt.u64.u32 	%rd30, %r4;
	add.s64 	%rd31, %rd30, %rd29;
	shl.b64 	%rd32, %rd31, 3;
	add.s64 	%rd33, %rd1, %rd32;
	st.local.u64 	[%rd33+-120], %rd70;
	and.b32  	%r15, %r2, 63;
	ld.local.u64 	%rd72, [%rd1+16];
	ld.local.u64 	%rd71, [%rd1+24];
	setp.eq.s32 	%p5, %r15, 0;
	@%p5 bra 	$L__BB5_6;
	shl.b64 	%rd34, %rd71, %r15;
	shr.u64 	%rd35, %rd72, 1;
	xor.b32  	%r24, %r15, 63;
	shr.u64 	%rd36, %rd35, %r24;
	or.b64  	%rd71, %rd34, %rd36;
	ld.local.u64 	%rd37, [%rd1+8];
	shl.b64 	%rd38, %rd72, %r15;
	shr.u64 	%rd39, %rd37, 1;
	shr.u64 	%rd40, %rd39, %r24;
	or.b64  	%rd72, %rd38, %rd40;
$L__BB5_6:
	and.b32  	%r25, %r1, -2147483648;
	shr.u64 	%rd41, %rd71, 62;
	cvt.u32.u64 	%r26, %rd41;
	mov.b64 	{%r27, %r28}, %rd71;
	mov.b64 	{%r29, %r30}, %rd72;
	shf.l.wrap.b32 	%r31, %r30, %r27, 2;
	shf.l.wrap.b32 	%r32, %r27, %r28, 2;
	mov.b64 	%rd42, {%r31, %r32};
	shl.b64 	%rd43, %rd72, 2;
	shr.u64 	%rd44, %rd42, 63;
	cvt.u32.u64 	%r33, %rd44;
	add.s32 	%r34, %r33, %r26;
	setp.eq.s32 	%p6, %r25, 0;
	neg.s32 	%r35, %r34;
	selp.b32 	%r46, %r34, %r35, %p6;
	setp.gt.s64 	%p7, %rd42, -1;
	mov.b64 	%rd45, 0;
	{
	.reg .u32 %r0, %r1, %r2, %r3, %a0, %a1, %a2, %a3, %b0, %b1, %b2, %b3;
	mov.b64 	{%a0,%a1}, %rd45;
	mov.b64 	{%a2,%a3}, %rd45;
	mov.b64 	{%b0,%b1}, %rd43;
	mov.b64 	{%b2,%b3}, %rd42;
	sub.cc.u32 	%r0, %a0, %b0;
	subc.cc.u32 	%r1, %a1, %b1;
	subc.cc.u32 	%r2, %a2, %b2;
	subc.u32 	%r3, %a3, %b3;
	mov.b64 	%rd46, {%r0,%r1};
	mov.b64 	%rd47, {%r2,%r3};
	}
	xor.b32  	%r36, %r25, -2147483648;
	selp.b64 	%rd73, %rd42, %rd47, %p7;
	selp.b64 	%rd14, %rd43, %rd46, %p7;
	selp.b32 	%r17, %r25, %r36, %p7;
	clz.b64 	%r37, %rd73;
	cvt.u64.u32 	%rd15, %r37;
	setp.eq.s32 	%p8, %r37, 0;
	@%p8 bra 	$L__BB5_8;
	cvt.u32.u64 	%r38, %rd15;
	and.b32  	%r39, %r38, 63;
	shl.b64 	%rd48, %rd73, %r39;
	shr.u64 	%rd49, %rd14, 1;
	not.b32 	%r40, %r38;
	and.b32  	%r41, %r40, 63;
	shr.u64 	%rd50, %rd49, %r41;
	or.b64  	%rd73, %rd48, %rd50;
$L__BB5_8:
	mov.b64 	%rd51, -3958705157555305931;
	{
	.reg .u32 %r0, %r1, %r2, %r3, %alo, %ahi, %blo, %bhi;
	mov.b64 	{%alo,%ahi}, %rd73;
	mov.b64 	{%blo,%bhi}, %rd51;
	mul.lo.u32 	%r0, %alo, %blo;
	mul.hi.u32 	%r1, %alo, %blo;
	mad.lo.cc.u32 	%r1, %alo, %bhi, %r1;
	madc.hi.u32 	%r2, %alo, %bhi, 0;
	mad.lo.cc.u32 	%r1, %ahi, %blo, %r1;
	madc.hi.cc.u32 	%r2, %ahi, %blo, %r2;
	madc.hi.u32 	%r3, %ahi, %bhi, 0;
	mad.lo.cc.u32 	%r2, %ahi, %bhi, %r2;
	addc.u32 	%r3, %r3, 0;
	mov.b64 	%rd52, {%r0,%r1};
	mov.b64 	%rd53, {%r2,%r3};
	}
	setp.gt.s64 	%p9, %rd53, 0;
	{
	.reg .u32 %r0, %r1, %r2, %r3, %a0, %a1, %a2, %a3, %b0, %b1, %b2, %b3;
	mov.b64 	{%a0,%a1}, %rd52;
	mov.b64 	{%a2,%a3}, %rd53;
	mov.b64 	{%b0,%b1}, %rd52;
	mov.b64 	{%b2,%b3}, %rd53;
	add.cc.u32 	%r0, %a0, %b0;
	addc.cc.u32 	%r1, %a1, %b1;
	addc.cc.u32 	%r2, %a2, %b2;
	addc.u32 	%r3, %a3, %b3;
	mov.b64 	%rd54, {%r0,%r1};
	mov.b64 	%rd55, {%r2,%r3};
	}
	selp.b64 	%rd56, %rd55, %rd53, %p9;
	selp.s64 	%rd57, -1, 0, %p9;
	sub.s64 	%rd58, %rd57, %rd15;
	cvt.u64.u32 	%rd59, %r17;
	shl.b64 	%rd60, %rd59, 32;
	add.s64 	%rd61, %rd56, 1;
	shr.u64 	%rd62, %rd61, 10;
	add.s64 	%rd63, %rd62, 1;
	shr.u64 	%rd64, %rd63, 1;
	shl.b64 	%rd65, %rd58, 52;
	add.s64 	%rd66, %rd65, %rd64;
	add.s64 	%rd67, %rd66, 4602678819172646912;
	or.b64  	%rd68, %rd67, %rd60;
	mov.b64 	%fd4, %rd68;
$L__BB5_9:
	st.param.f64 	[func_retval0], %fd4;
	st.param.b32 	[func_retval0+8], %r46;
	ret;

}
.func  (.param .b64 func_retval0) __internal_accurate_pow(
	.param .b64 __internal_accurate_pow_param_0
)
{
	.reg .pred 	%p<8>;
	.reg .b32 	%r<49>;
	.reg .b32 	%f<3>;
	.reg .b64 	%fd<109>;

	ld.param.f64 	%fd10, [__internal_accurate_pow_param_0];
	{
	.reg .b32 %temp; 
	mov.b64 	{%temp, %r46}, %fd10;
	}
	{
	.reg .b32 %temp; 
	mov.b64 	{%r45, %temp}, %fd10;
	}
	shr.u32 	%r47, %r46, 20;
	setp.gt.u32 	%p1, %r46, 1048575;
	@%p1 bra 	$L__BB6_2;
	mul.f64 	%fd11, %fd10, 0d4350000000000000;
	{
	.reg .b32 %temp; 
	mov.b64 	{%temp, %r46}, %fd11;
	}
	{
	.reg .b32 %temp; 
	mov.b64 	{%r45, %temp}, %fd11;
	}
	shr.u32 	%r16, %r46, 20;
	add.s32 	%r47, %r16, -54;
$L__BB6_2:
	add.s32 	%r48, %r47, -1023;
	and.b32  	%r17, %r46, -2146435073;
	or.b32  	%r18, %r17, 1072693248;
	mov.b64 	%fd107, {%r45, %r18};
	setp.lt.u32 	%p2, %r18, 1073127583;
	@%p2 bra 	$L__BB6_4;
	{
	.reg .b32 %temp; 
	mov.b64 	{%r19, %temp}, %fd107;
	}
	{
	.reg .b32 %temp; 
	mov.b64 	{%temp, %r20}, %fd107;
	}
	add.s32 	%r21, %r20, -1048576;
	mov.b64 	%fd107, {%r19, %r21};
	add.s32 	%r48, %r47, -1022;
$L__BB6_4:
	add.f64 	%fd12, %fd107, 0dBFF0000000000000;
	add.f64 	%fd13, %fd107, 0d3FF0000000000000;
	rcp.approx.ftz.f64 	%fd14, %fd13;
	neg.f64 	%fd15, %fd13;
	fma.rn.f64 	%fd16, %fd15, %fd14, 0d3FF0000000000000;
	fma.rn.f64 	%fd17, %fd16, %fd16, %fd16;
	fma.rn.f64 	%fd18, %fd17, %fd14, %fd14;
	mul.f64 	%fd19, %fd12, %fd18;
	fma.rn.f64 	%fd20, %fd12, %fd18, %fd19;
	mul.f64 	%fd21, %fd20, %fd20;
	fma.rn.f64 	%fd22, %fd21, 0d3EB0F5FF7D2CAFE2, 0d3ED0F5D241AD3B5A;
	fma.rn.f64 	%fd23, %fd22, %fd21, 0d3EF3B20A75488A3F;
	fma.rn.f64 	%fd24, %fd23, %fd21, 0d3F1745CDE4FAECD5;
	fma.rn.f64 	%fd25, %fd24, %fd21, 0d3F3C71C7258A578B;
	fma.rn.f64 	%fd26, %fd25, %fd21, 0d3F6249249242B910;
	fma.rn.f64 	%fd27, %fd26, %fd21, 0d3F89999999999DFB;
	sub.f64 	%fd28, %fd12, %fd20;
	add.f64 	%fd29, %fd28, %fd28;
	neg.f64 	%fd30, %fd20;
	fma.rn.f64 	%fd31, %fd30, %fd12, %fd29;
	mul.f64 	%fd32, %fd18, %fd31;
	fma.rn.f64 	%fd33, %fd21, %fd27, 0d3FB5555555555555;
	mov.f64 	%fd34, 0d3FB5555555555555;
	sub.f64 	%fd35, %fd34, %fd33;
	fma.rn.f64 	%fd36, %fd21, %fd27, %fd35;
	add.f64 	%fd37, %fd36, 0dBC46A4CB00B9E7B0;
	add.f64 	%fd38, %fd33, %fd37;
	sub.f64 	%fd39, %fd33, %fd38;
	add.f64 	%fd40, %fd37, %fd39;
	mul.rn.f64 	%fd41, %fd20, %fd20;
	neg.f64 	%fd42, %fd41;
	fma.rn.f64 	%fd43, %fd20, %fd20, %fd42;
	{
	.reg .b32 %temp; 
	mov.b64 	{%r22, %temp}, %fd32;
	}
	{
	.reg .b32 %temp; 
	mov.b64 	{%temp, %r23}, %fd32;
	}
	add.s32 	%r24, %r23, 1048576;
	mov.b64 	%fd44, {%r22, %r24};
	fma.rn.f64 	%fd45, %fd20, %fd44, %fd43;
	mul.rn.f64 	%fd46, %fd41, %fd20;
	neg.f64 	%fd47, %fd46;
	fma.rn.f64 	%fd48, %fd41, %fd20, %fd47;
	fma.rn.f64 	%fd49, %fd41, %fd32, %fd48;
	fma.rn.f64 	%fd50, %fd45, %fd20, %fd49;
	mul.rn.f64 	%fd51, %fd38, %fd46;
	neg.f64 	%fd52, %fd51;
	fma.rn.f64 	%fd53, %fd38, %fd46, %fd52;
	fma.rn.f64 	%fd54, %fd38, %fd50, %fd53;
	fma.rn.f64 	%fd55, %fd40, %fd46, %fd54;
	add.f64 	%fd56, %fd51, %fd55;
	sub.f64 	%fd57, %fd51, %fd56;
	add.f64 	%fd58, %fd55, %fd57;
	add.f64 	%fd59, %fd20, %fd56;
	sub.f64 	%fd60, %fd20, %fd59;
	add.f64 	%fd61, %fd56, %fd60;
	add.f64 	%fd62, %fd58, %fd61;
	add.f64 	%fd63, %fd32, %fd62;
	add.f64 	%fd64, %fd59, %fd63;
	sub.f64 	%fd65, %fd59, %fd64;
	add.f64 	%fd66, %fd63, %fd65;
	xor.b32  	%r25, %r48, -2147483648;
	mov.b32 	%r26, 1127219200;
	mov.b64 	%fd67, {%r25, %r26};
	mov.b32 	%r27, -2147483648;
	mov.b64 	%fd68, {%r27, %r26};
	sub.f64 	%fd69, %fd67, %fd68;
	fma.rn.f64 	%fd70, %fd69, 0d3FE62E42FEFA39EF, %fd64;
	fma.rn.f64 	%fd71, %fd69, 0dBFE62E42FEFA39EF, %fd70;
	sub.f64 	%fd72, %fd71, %fd64;
	sub.f64 	%fd73, %fd66, %fd72;
	fma.rn.f64 	%fd74, %fd69, 0d3C7ABC9E3B39803F, %fd73;
	add.f64 	%fd75, %fd70, %fd74;
	sub.f64 	%fd76, %fd70, %fd75;
	add.f64 	%fd77, %fd74, %fd76;
	mov.f64 	%fd78, 0d4004000000000000;
	{
	.reg .b32 %temp; 
	mov.b64 	{%temp, %r28}, %fd78;
	}
	{
	.reg .b32 %temp; 
	mov.b64 	{%r29, %temp}, %fd78;
	}
	shl.b32 	%r30, %r28, 1;
	setp.gt.u32 	%p3, %r30, -33554433;
	and.b32  	%r31, %r28, -15728641;
	selp.b32 	%r32, %r31, %r28, %p3;
	mov.b64 	%fd79, {%r29, %r32};
	mul.rn.f64 	%fd80, %fd75, %fd79;
	neg.f64 	%fd81, %fd80;
	fma.rn.f64 	%fd82, %fd75, %fd79, %fd81;
	fma.rn.f64 	%fd83, %fd77, %fd79, %fd82;
	add.f64 	%fd4, %fd80, %fd83;
	sub.f64 	%fd84, %fd80, %fd4;
	add.f64 	%fd5, %fd83, %fd84;
	fma.rn.f64 	%fd85, %fd4, 0d3FF71547652B82FE, 0d4338000000000000;
	{
	.reg .b32 %temp; 
	mov.b64 	{%r13, %temp}, %fd85;
	}
	mov.f64 	%fd86, 0dC338000000000000;
	add.rn.f64 	%fd87, %fd85, %fd86;
	fma.rn.f64 	%fd88, %fd87, 0dBFE62E42FEFA39EF, %fd4;
	fma.rn.f64 	%fd89, %fd87, 0dBC7ABC9E3B39803F, %fd88;
	fma.rn.f64 	%fd90, %fd89, 0d3E5ADE1569CE2BDF, 0d3E928AF3FCA213EA;
	fma.rn.f64 	%fd91, %fd90, %fd89, 0d3EC71DEE62401315;
	fma.rn.f64 	%fd92, %fd91, %fd89, 0d3EFA01997C89EB71;
	fma.rn.f64 	%fd93, %fd92, %fd89, 0d3F2A01A014761F65;
	fma.rn.f64 	%fd94, %fd93, %fd89, 0d3F56C16C1852B7AF;
	fma.rn.f64 	%fd95, %fd94, %fd89, 0d3F81111111122322;
	fma.rn.f64 	%fd96, %fd95, %fd89, 0d3FA55555555502A1;
	fma.rn.f64 	%fd97, %fd96, %fd89, 0d3FC5555555555511;
	fma.rn.f64 	%fd98, %fd97, %fd89, 0d3FE000000000000B;
	fma.rn.f64 	%fd99, %fd98, %fd89, 0d3FF0000000000000;
	fma.rn.f64 	%fd100, %fd99, %fd89, 0d3FF0000000000000;
	{
	.reg .b32 %temp; 
	mov.b64 	{%r14, %temp}, %fd100;
	}
	{
	.reg .b32 %temp; 
	mov.b64 	{%temp, %r15}, %fd100;
	}
	shl.b32 	%r33, %r13, 20;
	add.s32 	%r34, %r33, %r15;
	mov.b64 	%fd108, {%r14, %r34};
	{
	.reg .b32 %temp; 
	mov.b64 	{%temp, %r35}, %fd4;
	}
	mov.b32 	%f2, %r35;
	abs.f32 	%f1, %f2;
	setp.lt.f32 	%p4, %f1, 0f4086232B;
	@%p4 bra 	$L__BB6_7;
	setp.lt.f64 	%p5, %fd4, 0d0000000000000000;
	add.f64 	%fd101, %fd4, 0d7FF0000000000000;
	selp.f64 	%fd108, 0d0000000000000000, %fd101, %p5;
	setp.geu.f32 	%p6, %f1, 0f40874800;
	@%p6 bra 	$L__BB6_7;
	shr.u32 	%r36, %r13, 31;
	add.s32 	%r37, %r13, %r36;
	shr.s32 	%r38, %r37, 1;
	shl.b32 	%r39, %r38, 20;
	add.s32 	%r40, %r15, %r39;
	mov.b64 	%fd102, {%r14, %r40};
	sub.s32 	%r41, %r13, %r38;
	shl.b32 	%r42, %r41, 20;
	add.s32 	%r43, %r42, 1072693248;
	mov.b32 	%r44, 0;
	mov.b64 	%fd103, {%r44, %r43};
	mul.f64 	%fd108, %fd103, %fd102;
$L__BB6_7:
	abs.f64 	%fd104, %fd108;
	setp.eq.f64 	%p7, %fd104, 0d7FF0000000000000;
	fma.rn.f64 	%fd105, %fd108, %fd5, %fd108;
	selp.f64 	%fd106, %fd108, %fd105, %p7;
	st.param.f64 	[func_retval0], %fd106;
	ret;

}


// ===== COMPILED SASS (sm_100) =====

	.target	sm_100

	.elftype	@"ET_EXEC"


//--------------------- .note.nv.tkinfo           --------------------------
	.section	.note.nv.tkinfo,"",@"SHT_NOTE"
	.sectionflags	@"SHF_NOTE_NV_TKINFO"
	.tkinfo
        /*0018*/ 	.word	0x00000002
        /*0030*/ 	.string	""
        /*0030*/ 	.string	"ptxas"
        /*0030*/ 	.string	"Cuda compilation tools, release 13.0, V13.0.88"
        /*0030*/ 	.string	"Build cuda_13.0.r13.0/compiler.36424714_0"
        /*0030*/ 	.string	"-arch sm_100 -m 64 "



//--------------------- .note.nv.cuinfo           --------------------------
	.section	.note.nv.cuinfo,"",@"SHT_NOTE"
	.sectionflags	@"SHF_NOTE_NV_CUINFO"
        /*0018*/ 	.short	0x0002
        /*001a*/ 	.short	0x0064
        /*001c*/ 	.short	0x0082
	.zero		2


//--------------------- .nv.info                  --------------------------
	.section	.nv.info,"",@"SHT_CUDA_INFO"
	.align	4


	//----- nvinfo : EIATTR_REGCOUNT
	.align		4
        /*0000*/ 	.byte	0x04, 0x2f
        /*0002*/ 	.short	(.L_3 - .L_2)
	.align		4
.L_2:
        /*0004*/ 	.word	index@(_Z15naiveRiemannSumIdXadL_Z11sin_exp_gpuIdET_S1_EEEvS1_S1_iPS1_)
        /*0008*/ 	.word	0x0000001c


	//----- nvinfo : EIATTR_FRAME_SIZE
	.align		4
.L_3:
        /*000c*/ 	.byte	0x04, 0x11
        /*000e*/ 	.short	(.L_5 - .L_4)
	.align		4
.L_4:
        /*0010*/ 	.word	index@($_Z15naiveRiemannSumIdXadL_Z11sin_exp_gpuIdET_S1_EEEvS1_S1_iPS1_$__internal_trig_reduction_slowpathd)
        /*0014*/ 	.word	0x00000028


	//----- nvinfo : EIATTR_FRAME_SIZE
	.align		4
.L_5:
        /*0018*/ 	.byte	0x04, 0x11
        /*001a*/ 	.short	(.L_7 - .L_6)
	.align		4
.L_6:
        /*001c*/ 	.word	index@(_Z15naiveRiemannSumIdXadL_Z11sin_exp_gpuIdET_S1_EEEvS1_S1_iPS1_)
        /*0020*/ 	.word	0x00000028


	//----- nvinfo : EIATTR_REGCOUNT
	.align		4
.L_7:
        /*0024*/ 	.byte	0x04, 0x2f
        /*0026*/ 	.short	(.L_9 - .L_8)
	.align		4
.L_8:
        /*0028*/ 	.word	index@(_Z15naiveRiemannSumIdXadL_Z10square_gpuIdET_S1_EEEvS1_S1_iPS1_)
        /*002c*/ 	.word	0x0000000c


	//----- nvinfo : EIATTR_FRAME_SIZE
	.align		4
.L_9:
        /*0030*/ 	.byte	0x04, 0x11
        /*0032*/ 	.short	(.L_11 - .L_10)
	.align		4
.L_10:
        /*0034*/ 	.word	index@(_Z15naiveRiemannSumIdXadL_Z10square_gpuIdET_S1_EEEvS1_S1_iPS1_)
        /*0038*/ 	.word	0x00000000


	//----- nvinfo : EIATTR_REGCOUNT
	.align		4
.L_11:
        /*003c*/ 	.byte	0x04, 0x2f
        /*003e*/ 	.short	(.L_13 - .L_12)
	.align		4
.L_12:
        /*0040*/ 	.word	index@(_Z15naiveRiemannSumIdXadL_Z17logarithm_exp_gpuIdET_S1_EEEvS1_S1_iPS1_)
        /*0044*/ 	.word	0x00000016


	//----- nvinfo : EIATTR_FRAME_SIZE
	.align		4
.L_13:
        /*0048*/ 	.byte	0x04, 0x11
        /*004a*/ 	.short	(.L_15 - .L_14)
	.align		4
.L_14:
        /*004c*/ 	.word	index@(_Z15naiveRiemannSumIdXadL_Z17logarithm_exp_gpuIdET_S1_EEEvS1_S1_iPS1_)
        /*0050*/ 	.word	0x00000000


	//----- nvinfo : EIATTR_REGCOUNT
	.align		4
.L_15:
        /*0054*/ 	.byte	0x04, 0x2f
        /*0056*/ 	.short	(.L_17 - .L_16)
	.align		4
.L_16:
        /*0058*/ 	.word	index@(_Z15naiveRiemannSumIdXadL_Z21logarithm_sin_exp_gpuIdET_S1_EEEvS1_S1_iPS1_)
        /*005c*/ 	.word	0x0000001c


	//----- nvinfo : EIATTR_FRAME_SIZE
	.align		4
.L_17:
        /*0060*/ 	.byte	0x04, 0x11
        /*0062*/ 	.short	(.L_19 - .L_18)
	.align		4
.L_18:
        /*0064*/ 	.word	index@($_Z15naiveRiemannSumIdXadL_Z21logarithm_sin_exp_gpuIdET_S1_EEEvS1_S1_iPS1_$__internal_trig_reduction_slowpathd)
        /*0068*/ 	.word	0x00000028


	//----- nvinfo : EIATTR_FRAME_SIZE
	.align		4
.L_19:
        /*006c*/ 	.byte	0x04, 0x11
        /*006e*/ 	.short	(.L_21 - .L_20)
	.align		4
.L_20:
        /*0070*/ 	.word	index@(_Z15naiveRiemannSumIdXadL_Z21logarithm_sin_exp_gpuIdET_S1_EEEvS1_S1_iPS1_)
        /*0074*/ 	.word	0x00000028


	//----- nvinfo : EIATTR_REGCOUNT
	.align		4
.L_21:
        /*0078*/ 	.byte	0x04, 0x2f
        /*007a*/ 	.short	(.L_23 - .L_22)
	.align		4
.L_22:
        /*007c*/ 	.word	index@(_Z15naiveRiemannSumIdXadL_Z18complex_kernel_gpuIdET_S1_EEEvS1_S1_iPS1_)
        /*0080*/ 	.word	0x0000001e


	//----- nvinfo : EIATTR_FRAME_SIZE
	.align		4
.L_23:
        /*0084*/ 	.byte	0x04, 0x11
        /*0086*/ 	.short	(.L_25 - .L_24)
	.align		4
.L_24:
        /*0088*/ 	.word	index@($_Z15naiveRiemannSumIdXadL_Z18complex_kernel_gpuIdET_S1_EEEvS1_S1_iPS1_$__internal_trig_reduction_slowpathd)
        /*008c*/ 	.word	0x00000028


	//----- nvinfo : EIATTR_FRAME_SIZE
	.align		4
.L_25:
        /*0090*/ 	.byte	0x04, 0x11
        /*0092*/ 	.short	(.L_27 - .L_26)
	.align		4
.L_26:
        /*0094*/ 	.word	index@($_Z15naiveRiemannSumIdXadL_Z18complex_kernel_gpuIdET_S1_EEEvS1_S1_iPS1_$__internal_accurate_pow)
        /*0098*/ 	.word	0x00000028


	//----- nvinfo : EIATTR_FRAME_SIZE
	.align		4
.L_27:
        /*009c*/ 	.byte	0x04, 0x11
        /*009e*/ 	.short	(.L_29 - .L_28)
	.align		4
.L_28:
        /*00a0*/ 	.word	index@($__internal_1_$__cuda_sm20_dsqrt_rn_f64_mediumpath_v1)
        /*00a4*/ 	.word	0x00000028


	//----- nvinfo : EIATTR_FRAME_SIZE
	.align		4
.L_29:
        /*00a8*/ 	.byte	0x04, 0x11
        /*00aa*/ 	.short	(.L_31 - .L_30)
	.align		4
.L_30:
        /*00ac*/ 	.word	index@($__internal_0_$__cuda_sm20_div_rn_f64_full)
        /*00b0*/ 	.word	0x00000028


	//----- nvinfo : EIATTR_FRAME_SIZE
	.align		4
.L_31:
        /*00b4*/ 	.byte	0x04, 0x11
        /*00b6*/ 	.short	(.L_33 - .L_32)
	.align		4
.L_32:
        /*00b8*/ 	.word	index@(_Z15naiveRiemannSumIdXadL_Z18complex_kernel_gpuIdET_S1_EEEvS1_S1_iPS1_)
        /*00bc*/ 	.word	0x00000028


	//----- nvinfo : EIATTR_MIN_STACK_SIZE
	.align		4
.L_33:
        /*00c0*/ 	.byte	0x04, 0x12
        /*00c2*/ 	.short	(.L_35 - .L_34)
	.align		4
.L_34:
        /*00c4*/ 	.word	index@(_Z15naiveRiemannSumIdXadL_Z18complex_kernel_gpuIdET_S1_EEEvS1_S1_iPS1_)
        /*00c8*/ 	.word	0x00000028


	//----- nvinfo : EIATTR_MIN_STACK_SIZE
	.align		4
.L_35:
        /*00cc*/ 	.byte	0x04, 0x12
        /*00ce*/ 	.short	(.L_37 - .L_36)
	.align		4
.L_36:
        /*00d0*/ 	.word	index@(_Z15naiveRiemannSumIdXadL_Z21logarithm_sin_exp_gpuIdET_S1_EEEvS1_S1_iPS1_)
        /*00d4*/ 	.word	0x00000028


	//----- nvinfo : EIATTR_MIN_STACK_SIZE
	.align		4
.L_37:
        /*00d8*/ 	.byte	0x04, 0x12
        /*00da*/ 	.short	(.L_39 - .L_38)
	.align		4
.L_38:
        /*00dc*/ 	.word	index@(_Z15naiveRiemannSumIdXadL_Z17logarithm_exp_gpuIdET_S1_EEEvS1_S1_iPS1_)
        /*00e0*/ 	.word	0x00000000


	//----- nvinfo : EIATTR_MIN_STACK_SIZE
	.align		4
.L_39:
        /*00e4*/ 	.byte	0x04, 0x12
        /*00e6*/ 	.short	(.L_41 - .L_40)
	.align		4
.L_40:
        /*00e8*/ 	.word	index@(_Z15naiveRiemannSumIdXadL_Z10square_gpuIdET_S1_EEEvS1_S1_iPS1_)
        /*00ec*/ 	.word	0x00000000


	//----- nvinfo : EIATTR_MIN_STACK_SIZE
	.align		4
.L_41:
        /*00f0*/ 	.byte	0x04, 0x12
        /*00f2*/ 	.short	(.L_43 - .L_42)
	.align		4
.L_42:
        /*00f4*/ 	.word	index@(_Z15naiveRiemannSumIdXadL_Z11sin_exp_gpuIdET_S1_EEEvS1_S1_iPS1_)
        /*00f8*/ 	.word	0x00000028
.L_43:


//--------------------- .nv.compat                --------------------------
	.section	.nv.compat,"",@"SHT_CUDA_COMPAT_INFO"
	.align	4
        /*0000*/ 	.byte	0x02, 0x09, 0x00, 0x00, 0x02, 0x02, 0x01, 0x00, 0x02, 0x05, 0x05, 0x00, 0x03, 0x07, 0x01, 0x01
        /*0010*/ 	.byte	0x02, 0x03, 0x00, 0x00, 0x02, 0x06, 0x01, 0x00, 0x04, 0x0b, 0x08, 0x00, 0x01, 0x00, 0x00, 0x00
        /*0020*/ 	.byte	0x00, 0x00, 0x00, 0x00


//--------------------- .nv.info._Z15naiveRiemannSumIdXadL_Z18complex_kernel_gpuIdET_S1_EEEvS1_S1_iPS1_ --------------------------
	.section	.nv.info._Z15naiveRiemannSumIdXadL_Z18complex_kernel_gpuIdET_S1_EEEvS1_S1_iPS1_,"",@"SHT_CUDA_INFO"
	.sectionflags	@""
	.align	4


	//----- nvinfo : EIATTR_CUDA_API_VERSION
	.align		4
        /*0000*/ 	.byte	0x04, 0x37
        /*0002*/ 	.short	(.L_45 - .L_44)
.L_44:
        /*0004*/ 	.word	0x00000082


	//----- nvinfo : EIATTR_KPARAM_INFO
	.align		4
.L_45:
        /*0008*/ 	.byte	0x04, 0x17
        /*000a*/ 	.short	(.L_47 - .L_46)
.L_46:
        /*000c*/ 	.word	0x00000000
        /*0010*/ 	.short	0x0003
        /*0012*/ 	.short	0x0018
        /*0014*/ 	.byte	0x00, 0xf5, 0x21, 0x00


	//----- nvinfo : EIATTR_KPARAM_INFO
	.align		4
.L_47:
        /*0018*/ 	.byte	0x04, 0x17
        /*001a*/ 	.short	(.L_49 - .L_48)
.L_48:
        /*001c*/ 	.word	0x00000000
        /*0020*/ 	.short	0x0002
        /*0022*/ 	.short	0x0010
        /*0024*/ 	.byte	0x00, 0xf0, 0x11, 0x00


	//----- nvinfo : EIATTR_KPARAM_INFO
	.align		4
.L_49:
        /*0028*/ 	.byte	0x04, 0x17
        /*002a*/ 	.short	(.L_51 - .L_50)
.L_50:
        /*002c*/ 	.word	0x00000000
        /*0030*/ 	.short	0x0001
        /*0032*/ 	.short	0x0008
        /*0034*/ 	.byte	0x00, 0xf0, 0x21, 0x00


	//----- nvinfo : EIATTR_KPARAM_INFO
	.align		4
.L_51:
        /*0038*/ 	.byte	0x04, 0x17
        /*003a*/ 	.short	(.L_53 - .L_52)
.L_52:
        /*003c*/ 	.word	0x00000000
        /*0040*/ 	.short	0x0000
        /*0042*/ 	.short	0x0000
        /*0044*/ 	.byte	0x00, 0xf0, 0x21, 0x00


	//----- nvinfo : EIATTR_SPARSE_MMA_MASK
	.align		4
.L_53:
        /*0048*/ 	.byte	0x03, 0x50
        /*004a*/ 	.short	0x0000


	//----- nvinfo : EIATTR_MAXREG_COUNT
	.align		4
        /*004c*/ 	.byte	0x03, 0x1b
        /*004e*/ 	.short	0x00ff


	//----- nvinfo : EIATTR_MERCURY_ISA_VERSION
	.align		4
        /*0050*/ 	.byte	0x03, 0x5f
        /*0052*/ 	.short	0x0101


	//----- nvinfo : EIATTR_VRC_CTA_INIT_COUNT
	.align		4
        /*0054*/ 	.byte	0x02, 0x4a
	.zero		1
	.zero		1


	//----- nvinfo : EIATTR_EXIT_INSTR_OFFSETS
	.align		4
        /*0058*/ 	.byte	0x04, 0x1c
        /*005a*/ 	.short	(.L_55 - .L_54)


	//   ....[0]....
.L_54:
        /*005c*/ 	.word	0x00000080


	//   ....[1]....
        /*0060*/ 	.word	0x00001980


	//----- nvinfo : EIATTR_CRS_STACK_SIZE
	.align		4
.L_55:
        /*0064*/ 	.byte	0x04, 0x1e
        /*0066*/ 	.short	(.L_57 - .L_56)
.L_56:
        /*0068*/ 	.word	0x00000000


	//----- nvinfo : EIATTR_CBANK_PARAM_SIZE
	.align		4
.L_57:
        /*006c*/ 	.byte	0x03, 0x19
        /*006e*/ 	.short	0x0020


	//----- nvinfo : EIATTR_PARAM_CBANK
	.align		4
        /*0070*/ 	.byte	0x04, 0x0a
        /*0072*/ 	.short	(.L_59 - .L_58)
	.align		4
.L_58:
        /*0074*/ 	.word	index@(.nv.constant0._Z15naiveRiemannSumIdXadL_Z18complex_kernel_gpuIdET_S1_EEEvS1_S1_iPS1_)
        /*0078*/ 	.short	0x0380
        /*007a*/ 	.short	0x0020


	//----- nvinfo : EIATTR_SW_WAR
	.align		4
.L_59:
        /*007c*/ 	.byte	0x04, 0x36
        /*007e*/ 	.short	(.L_61 - .L_60)
.L_60:
        /*0080*/ 	.word	0x00000008
.L_61:


//--------------------- .nv.info._Z15naiveRiemannSumIdXadL_Z21logarithm_sin_exp_gpuIdET_S1_EEEvS1_S1_iPS1_ --------------------------
	.section	.nv.info._Z15naiveRiemannSumIdXadL_Z21logarithm_sin_exp_gpuIdET_S1_EEEvS1_S1_iPS1_,"",@"SHT_CUDA_INFO"
	.sectionflags	@""
	.align	4


	//----- nvinfo : EIATTR_CUDA_API_VERSION
	.align		4
        /*0000*/ 	.byte	0x04, 0x37
        /*0002*/ 	.short	(.L_63 - .L_62)
.L_62:
        /*0004*/ 	.word	0x00000082


	//----- nvinfo : EIATTR_KPARAM_INFO
	.align		4
.L_63:
        /*0008*/ 	.byte	0x04, 0x17
        /*000a*/ 	.short	(.L_65 - .L_64)
.L_64:
        /*000c*/ 	.word	0x00000000
        /*0010*/ 	.short	0x0003
        /*0012*/ 	.short	0x0018
        /*0014*/ 	.byte	0x00, 0xf5, 0x21, 0x00


	//----- nvinfo : EIATTR_KPARAM_INFO
	.align		4
.L_65:
        /*0018*/ 	.byte	0x04, 0x17
        /*001a*/ 	.short	(.L_67 - .L_66)
.L_66:
        /*001c*/ 	.word	0x00000000
        /*0020*/ 	.short	0x0002
        /*0022*/ 	.short	0x0010
        /*0024*/ 	.byte	0x00, 0xf0, 0x11, 0x00


	//----- nvinfo : EIATTR_KPARAM_INFO
	.align		4
.L_67:
        /*0028*/ 	.byte	0x04, 0x17
        /*002a*/ 	.short	(.L_69 - .L_68)
.L_68:
        /*002c*/ 	.word	0x00000000
        /*0030*/ 	.short	0x0001
        /*0032*/ 	.short	0x0008
        /*0034*/ 	.byte	0x00, 0xf0, 0x21, 0x00


	//----- nvinfo : EIATTR_KPARAM_INFO
	.align		4
.L_69:
        /*0038*/ 	.byte	0x04, 0x17
        /*003a*/ 	.short	(.L_71 - .L_70)
.L_70:
        /*003c*/ 	.word	0x00000000
        /*0040*/ 	.short	0x0000
        /*0042*/ 	.short	0x0000
        /*0044*/ 	.byte	0x00, 0xf0, 0x21, 0x00


	//----- nvinfo : EIATTR_SPARSE_MMA_MASK
	.align		4
.L_71:
        /*0048*/ 	.byte	0x03, 0x50
        /*004a*/ 	.short	0x0000


	//----- nvinfo : EIATTR_MAXREG_COUNT
	.align		4
        /*004c*/ 	.byte	0x03, 0x1b
        /*004e*/ 	.short	0x00ff


	//----- nvinfo : EIATTR_MERCURY_ISA_VERSION
	.align		4
        /*0050*/ 	.byte	0x03, 0x5f
        /*0052*/ 	.short	0x0101


	//----- nvinfo : EIATTR_VRC_CTA_INIT_COUNT
	.align		4
        /*0054*/ 	.byte	0x02, 0x4a
	.zero		1
	.zero		1


	//----- nvinfo : EIATTR_EXIT_INSTR_OFFSETS
	.align		4
        /*0058*/ 	.byte	0x04, 0x1c
        /*005a*/ 	.short	(.L_73 - .L_72)


	//   ....[0]....
.L_72:
        /*005c*/ 	.word	0x00000080


	//   ....[1]....
        /*0060*/ 	.word	0x00000de0


	//----- nvinfo : EIATTR_CRS_STACK_SIZE
	.align		4
.L_73:
        /*0064*/ 	.byte	0x04, 0x1e
        /*0066*/ 	.short	(.L_75 - .L_74)
.L_74:
        /*0068*/ 	.word	0x00000000


	//----- nvinfo : EIATTR_CBANK_PARAM_SIZE
	.align		4
.L_75:
        /*006c*/ 	.byte	0x03, 0x19
        /*006e*/ 	.short	0x0020


	//----- nvinfo : EIATTR_PARAM_CBANK
	.align		4
        /*0070*/ 	.byte	0x04, 0x0a
        /*0072*/ 	.short	(.L_77 - .L_76)
	.align		4
.L_76:
        /*0074*/ 	.word	index@(.nv.constant0._Z15naiveRiemannSumIdXadL_Z21logarithm_sin_exp_gpuIdET_S1_EEEvS1_S1_iPS1_)
        /*0078*/ 	.short	0x0380
        /*007a*/ 	.short	0x0020


	//----- nvinfo : EIATTR_SW_WAR
	.align		4
.L_77:
        /*007c*/ 	.byte	0x04, 0x36
        /*007e*/ 	.short	(.L_79 - .L_78)
.L_78:
        /*0080*/ 	.word	0x00000008
.L_79:


//--------------------- .nv.info._Z15naiveRiemannSumIdXadL_Z17logarithm_exp_gpuIdET_S1_EEEvS1_S1_iPS1_ --------------------------
	.section	.nv.info._Z15naiveRiemannSumIdXadL_Z17logarithm_exp_gpuIdET_S1_EEEvS1_S1_iPS1_,"",@"SHT_CUDA_INFO"
	.sectionflags	@""
	.align	4


	//----- nvinfo : EIATTR_CUDA_API_VERSION
	.align		4
        /*0000*/ 	.byte	0x04, 0x37
        /*0002*/ 	.short	(.L_81 - .L_80)
.L_80:
        /*0004*/ 	.word	0x00000082


	//----- nvinfo : EIATTR_KPARAM_INFO
	.align		4
.L_81:
        /*0008*/ 	.byte	0x04, 0x17
        /*000a*/ 	.short	(.L_83 - .L_82)
.L_82:
        /*000c*/ 	.word	0x00000000
        /*0010*/ 	.short	0x0003
        /*0012*/ 	.short	0x0018
        /*0014*/ 	.byte	0x00, 0xf5, 0x21, 0x00


	//----- nvinfo : EIATTR_KPARAM_INFO
	.align		4
.L_83:
        /*0018*/ 	.byte	0x04, 0x17
        /*001a*/ 	.short	(.L_85 - .L_84)
.L_84:
        /*001c*/ 	.word	0x00000000
        /*0020*/ 	.short	0x0002
        /*0022*/ 	.short	0x0010
        /*0024*/ 	.byte	0x00, 0xf0, 0x11, 0x00


	//----- nvinfo : EIATTR_KPARAM_INFO
	.align		4
.L_85:
        /*0028*/ 	.byte	0x04, 0x17
        /*002a*/ 	.short	(.L_87 - .L_86)
.L_86:
        /*002c*/ 	.word	0x00000000
        /*0030*/ 	.short	0x0001
        /*0032*/ 	.short	0x0008
        /*0034*/ 	.byte	0x00, 0xf0, 0x21, 0x00


	//----- nvinfo : EIATTR_KPARAM_INFO
	.align		4
.L_87:
        /*0038*/ 	.byte	0x04, 0x17
        /*003a*/ 	.short	(.L_89 - .L_88)
.L_88:
        /*003c*/ 	.word	0x00000000
        /*0040*/ 	.short	0x0000
        /*0042*/ 	.short	0x0000
        /*0044*/ 	.byte	0x00, 0xf0, 0x21, 0x00


	//----- nvinfo : EIATTR_SPARSE_MMA_MASK
	.align		4
.L_89:
        /*0048*/ 	.byte	0x03, 0x50
        /*004a*/ 	.short	0x0000


	//----- nvinfo : EIATTR_MAXREG_COUNT
	.align		4
        /*004c*/ 	.byte	0x03, 0x1b
        /*004e*/ 	.short	0x00ff


	//----- nvinfo : EIATTR_MERCURY_ISA_VERSION
	.align		4
        /*0050*/ 	.byte	0x03, 0x5f
        /*0052*/ 	.short	0x0101


	//----- nvinfo : EIATTR_VRC_CTA_INIT_COUNT
	.align		4
        /*0054*/ 	.byte	0x02, 0x4a
	.zero		1
	.zero		1


	//----- nvinfo : EIATTR_EXIT_INSTR_OFFSETS
	.align		4
        /*0058*/ 	.byte	0x04, 0x1c
        /*005a*/ 	.short	(.L_91 - .L_90)


	//   ....[0]....
.L_90:
        /*005c*/ 	.word	0x00000070


	//   ....[1]....
        /*0060*/ 	.word	0x00000a40


	//----- nvinfo : EIATTR_CRS_STACK_SIZE
	.align		4
.L_91:
        /*0064*/ 	.byte	0x04, 0x1e
        /*0066*/ 	.short	(.L_93 - .L_92)
.L_92:
        /*0068*/ 	.word	0x00000000


	//----- nvinfo : EIATTR_CBANK_PARAM_SIZE
	.align		4
.L_93:
        /*006c*/ 	.byte	0x03, 0x19
        /*006e*/ 	.short	0x0020


	//----- nvinfo : EIATTR_PARAM_CBANK
	.align		4
        /*0070*/ 	.byte	0x04, 0x0a
        /*0072*/ 	.short	(.L_95 - .L_94)
	.align		4
.L_94:
        /*0074*/ 	.word	index@(.nv.constant0._Z15naiveRiemannSumIdXadL_Z17logarithm_exp_gpuIdET_S1_EEEvS1_S1_iPS1_)
        /*0078*/ 	.short	0x0380
        /*007a*/ 	.short	0x0020


	//----- nvinfo : EIATTR_SW_WAR
	.align		4
.L_95:
        /*007c*/ 	.byte	0x04, 0x36
        /*007e*/ 	.short	(.L_97 - .L_96)
.L_96:
        /*0080*/ 	.word	0x00000008
.L_97:


//--------------------- .nv.info._Z15naiveRiemannSumIdXadL_Z10square_gpuIdET_S1_EEEvS1_S1_iPS1_ --------------------------
	.section	.nv.info._Z15naiveRiemannSumIdXadL_Z10square_gpuIdET_S1_EEEvS1_S1_iPS1_,"",@"SHT_CUDA_INFO"
	.sectionflags	@""
	.align	4


	//----- nvinfo : EIATTR_CUDA_API_VERSION
	.align		4
        /*0000*/ 	.byte	0x04, 0x37
        /*0002*/ 	.short	(.L_99 - .L_98)
.L_98:
        /*0004*/ 	.word	0x00000082


	//----- nvinfo : EIATTR_KPARAM_INFO
	.align		4
.L_99:
        /*0008*/ 	.byte	0x04, 0x17
        /*000a*/ 	.short	(.L_101 - .L_100)
.L_100:
        /*000c*/ 	.word	0x00000000
        /*0010*/ 	.short	0x0003
        /*0012*/ 	.short	0x0018
        /*0014*/ 	.byte	0x00, 0xf5, 0x21, 0x00


	//----- nvinfo : EIATTR_KPARAM_INFO
	.align		4
.L_101:
        /*0018*/ 	.byte	0x04, 0x17
        /*001a*/ 	.short	(.L_103 - .L_102)
.L_102:
        /*001c*/ 	.word	0x00000000
        /*0020*/ 	.short	0x0002
        /*0022*/ 	.short	0x0010
        /*0024*/ 	.byte	0x00, 0xf0, 0x11, 0x00


	//----- nvinfo : EIATTR_KPARAM_INFO
	.align		4
.L_103:
        /*0028*/ 	.byte	0x04, 0x17
        /*002a*/ 	.short	(.L_105 - .L_104)
.L_104:
        /*002c*/ 	.word	0x00000000
        /*0030*/ 	.short	0x0001
        /*0032*/ 	.short	0x0008
        /*0034*/ 	.byte	0x00, 0xf0, 0x21, 0x00


	//----- nvinfo : EIATTR_KPARAM_INFO
	.align		4
.L_105:
        /*0038*/ 	.byte	0x04, 0x17
        /*003a*/ 	.short	(.L_107 - .L_106)
.L_106:
        /*003c*/ 	.word	0x00000000
        /*0040*/ 	.short	0x0000
        /*0042*/ 	.short	0x0000
        /*0044*/ 	.byte	0x00, 0xf0, 0x21, 0x00


	//----- nvinfo : EIATTR_SPARSE_MMA_MASK
	.align		4
.L_107:
        /*0048*/ 	.byte	0x03, 0x50
        /*004a*/ 	.short	0x0000


	//----- nvinfo : EIATTR_MAXREG_COUNT
	.align		4
        /*004c*/ 	.byte	0x03, 0x1b
        /*004e*/ 	.short	0x00ff


	//----- nvinfo : EIATTR_MERCURY_ISA_VERSION
	.align		4
        /*0050*/ 	.byte	0x03, 0x5f
        /*0052*/ 	.short	0x0101


	//----- nvinfo : EIATTR_VRC_CTA_INIT_COUNT
	.align		4
        /*0054*/ 	.byte	0x02, 0x4a
	.zero		1
	.zero		1


	//----- nvinfo : EIATTR_EXIT_INSTR_OFFSETS
	.align		4
        /*0058*/ 	.byte	0x04, 0x1c
        /*005a*/ 	.short	(.L_109 - .L_108)


	//   ....[0]....
.L_108:
        /*005c*/ 	.word	0x00000070


	//   ....[1]....
        /*0060*/ 	.word	0x00000110


	//----- nvinfo : EIATTR_CBANK_PARAM_SIZE
	.align		4
.L_109:
        /*0064*/ 	.byte	0x03, 0x19
        /*0066*/ 	.short	0x0020


	//----- nvinfo : EIATTR_PARAM_CBANK
	.align		4
        /*0068*/ 	.byte	0x04, 0x0a
        /*006a*/ 	.short	(.L_111 - .L_110)
	.align		4
.L_110:
        /*006c*/ 	.word	index@(.nv.constant0._Z15naiveRiemannSumIdXadL_Z10square_gpuIdET_S1_EEEvS1_S1_iPS1_)
        /*0070*/ 	.short	0x0380
        /*0072*/ 	.short	0x0020


	//----- nvinfo : EIATTR_SW_WAR
	.align		4
.L_111:
        /*0074*/ 	.byte	0x04, 0x36
        /*0076*/ 	.short	(.L_113 - .L_112)
.L_112:
        /*0078*/ 	.word	0x00000008
.L_113:


//--------------------- .nv.info._Z15naiveRiemannSumIdXadL_Z11sin_exp_gpuIdET_S1_EEEvS1_S1_iPS1_ --------------------------
	.section	.nv.info._Z15naiveRiemannSumIdXadL_Z11sin_exp_gpuIdET_S1_EEEvS1_S1_iPS1_,"",@"SHT_CUDA_INFO"
	.sectionflags	@""
	.align	4


	//----- nvinfo : EIATTR_CUDA_API_VERSION
	.align		4
        /*0000*/ 	.byte	0x04, 0x37
        /*0002*/ 	.short	(.L_115 - .L_114)
.L_114:
        /*0004*/ 	.word	0x00000082


	//----- nvinfo : EIATTR_KPARAM_INFO
	.align		4
.L_115:
        /*0008*/ 	.byte	0x04, 0x17
        /*000a*/ 	.short	(.L_117 - .L_116)
.L_116:
        /*000c*/ 	.word	0x00000000
        /*0010*/ 	.short	0x0003
        /*0012*/ 	.short	0x0018
        /*0014*/ 	.byte	0x00, 0xf5, 0x21, 0x00


	//----- nvinfo : EIATTR_KPARAM_INFO
	.align		4
.L_117:
        /*0018*/ 	.byte	0x04, 0x17
        /*001a*/ 	.short	(.L_119 - .L_118)
.L_118:
        /*001c*/ 	.word	0x00000000
        /*0020*/ 	.short	0x0002
        /*0022*/ 	.short	0x0010
        /*0024*/ 	.byte	0x00, 0xf0, 0x11, 0x00


	//----- nvinfo : EIATTR_KPARAM_INFO
	.align		4
.L_119:
        /*0028*/ 	.byte	0x04, 0x17
        /*002a*/ 	.short	(.L_121 - .L_120)
.L_120:
        /*002c*/ 	.word	0x00000000
        /*0030*/ 	.short	0x0001
        /*0032*/ 	.short	0x0008
        /*0034*/ 	.byte	0x00, 0xf0, 0x21, 0x00


	//----- nvinfo : EIATTR_KPARAM_INFO
	.align		4
.L_121:
        /*0038*/ 	.byte	0x04, 0x17
        /*003a*/ 	.short	(.L_123 - .L_122)
.L_122:
        /*003c*/ 	.word	0x00000000
        /*0040*/ 	.short	0x0000
        /*0042*/ 	.short	0x0000
        /*0044*/ 	.byte	0x00, 0xf0, 0x21, 0x00


	//----- nvinfo : EIATTR_SPARSE_MMA_MASK
	.align		4
.L_123:
        /*0048*/ 	.byte	0x03, 0x50
        /*004a*/ 	.short	0x0000


	//----- nvinfo : EIATTR_MAXREG_COUNT
	.align		4
        /*004c*/ 	.byte	0x03, 0x1b
        /*004e*/ 	.short	0x00ff


	//----- nvinfo : EIATTR_MERCURY_ISA_VERSION
	.align		4
        /*0050*/ 	.byte	0x03, 0x5f
        /*0052*/ 	.short	0x0101


	//----- nvinfo : EIATTR_VRC_CTA_INIT_COUNT
	.align		4
        /*0054*/ 	.byte	0x02, 0x4a
	.zero		1
	.zero		1


	//----- nvinfo : EIATTR_EXIT_INSTR_OFFSETS
	.align		4
        /*0058*/ 	.byte	0x04, 0x1c
        /*005a*/ 	.short	(.L_125 - .L_124)


	//   ....[0]....
.L_124:
        /*005c*/ 	.word	0x00000080


	//   ....[1]....
        /*0060*/ 	.word	0x00000830


	//----- nvinfo : EIATTR_CRS_STACK_SIZE
	.align		4
.L_125:
        /*0064*/ 	.byte	0x04, 0x1e
        /*0066*/ 	.short	(.L_127 - .L_126)
.L_126:
        /*0068*/ 	.word	0x00000000


	//----- nvinfo : EIATTR_CBANK_PARAM_SIZE
	.align		4
.L_127:
        /*006c*/ 	.byte	0x03, 0x19
        /*006e*/ 	.short	0x0020


	//----- nvinfo : EIATTR_PARAM_CBANK
	.align		4
        /*0070*/ 	.byte	0x04, 0x0a
        /*0072*/ 	.short	(.L_129 - .L_128)
	.align		4
.L_128:
        /*0074*/ 	.word	index@(.nv.constant0._Z15naiveRiemannSumIdXadL_Z11sin_exp_gpuIdET_S1_EEEvS1_S1_iPS1_)
        /*0078*/ 	.short	0x0380
        /*007a*/ 	.short	0x0020


	//----- nvinfo : EIATTR_SW_WAR
	.align		4
.L_129:
        /*007c*/ 	.byte	0x04, 0x36
        /*007e*/ 	.short	(.L_131 - .L_130)
.L_130:
        /*0080*/ 	.word	0x00000008
.L_131:


//--------------------- .nv.callgraph             --------------------------
	.section	.nv.callgraph,"",@"SHT_CUDA_CALLGRAPH"
	.align	4
	.sectionentsize	8
	.align		4
        /*0000*/ 	.word	0x00000000
	.align		4
        /*0004*/ 	.word	0xffffffff
	.align		4
        /*0008*/ 	.word	0x00000000
	.align		4
        /*000c*/ 	.word	0xfffffffe
	.align		4
        /*0010*/ 	.word	0x00000000
	.align		4
        /*0014*/ 	.word	0xfffffffd
	.align		4
        /*0018*/ 	.word	0x00000000
	.align		4
        /*001c*/ 	.word	0xfffffffc


//--------------------- .nv.constant4             --------------------------
	.section	.nv.constant4,"a",@progbits
	.align	8
	.align		8
.nv.constant4:
        /*0000*/ 	.dword	__cudart_i2opi_d
	.align		8
        /*0008*/ 	.dword	__cudart_sin_cos_coeffs


//--------------------- .text._Z15naiveRiemannSumIdXadL_Z18complex_kernel_gpuIdET_S1_EEEvS1_S1_iPS1_ --------------------------
	.section	.text._Z15naiveRiemannSumIdXadL_Z18complex_kernel_gpuIdET_S1_EEEvS1_S1_iPS1_,"ax",@progbits
	.align	128
        .global         _Z15naiveRiemannSumIdXadL_Z18complex_kernel_gpuIdET_S1_EEEvS1_S1_iPS1_
        .type           _Z15naiveRiemannSumIdXadL_Z18complex_kernel_gpuIdET_S1_EEEvS1_S1_iPS1_,@function
        .size           _Z15naiveRiemannSumIdXadL_Z18complex_kernel_gpuIdET_S1_EEEvS1_S1_iPS1_,(.L_x_76 - _Z15naiveRiemannSumIdXadL_Z18complex_kernel_gpuIdET_S1_EEEvS1_S1_iPS1_)
        .other          _Z15naiveRiemannSumIdXadL_Z18complex_kernel_gpuIdET_S1_EEEvS1_S1_iPS1_,@"STO_CUDA_ENTRY STV_DEFAULT"
_Z15naiveRiemannSumIdXadL_Z18complex_kernel_gpuIdET_S1_EEEvS1_S1_iPS1_:
.text._Z15naiveRiemannSumIdXadL_Z18complex_kernel_gpuIdET_S1_EEEvS1_S1_iPS1_:
[----:B------:R-:W0:Y:S01]  /*0000*/  LDC R1, c[0x0][0x37c] ;  /* 0x0000df00ff017b82 */ /* 0x000e220000000800 */
[----:B------:R-:W1:Y:S07]  /*0010*/  S2R R3, SR_TID.X ;  /* 0x0000000000037919 */ /* 0x000e6e0000002100 */
[----:B------:R-:W1:Y:S01]  /*0020*/  S2UR UR4, SR_CTAID.X ;  /* 0x00000000000479c3 */ /* 0x000e620000002500 */
[----:B------:R-:W2:Y:S01]  /*0030*/  LDCU UR5, c[0x0][0x390] ;  /* 0x00007200ff0577ac */ /* 0x000ea20008000800 */
[----:B0-----:R-:W-:-:S06]  /*0040*/  VIADD R1, R1, 0xffffffd8 ;  /* 0xffffffd801017836 */ /* 0x001fcc0000000000 */
[----:B------:R-:W1:Y:S02]  /*0050*/  LDC R0, c[0x0][0x360] ;  /* 0x0000d800ff007b82 */ /* 0x000e640000000800 */
[----:B-1----:R-:W-:-:S05]  /*0060*/  IMAD R0, R0, UR4, R3 ;  /* 0x0000000400007c24 */ /* 0x002fca000f8e0203 */
[----:B--2---:R-:W-:-:S13]  /*0070*/  ISETP.GE.AND P0, PT, R0, UR5, PT ;  /* 0x0000000500007c0c */ /* 0x004fda000bf06270 */
[----:B------:R-:W-:Y:S05]  /*0080*/  @P0 EXIT ;  /* 0x000000000000094d */ /* 0x000fea0003800000 */
[----:B------:R-:W0:Y:S01]  /*0090*/  LDC.64 R4, c[0x0][0x380] ;  /* 0x0000e000ff047b82 */ /* 0x000e220000000a00 */
[----:B------:R-:W0:Y:S01]  /*00a0*/  I2F.F64 R10, R0 ;  /* 0x00000000000a7312 */ /* 0x000e220000201c00 */
[----:B------:R-:W-:Y:S01]  /*00b0*/  UMOV UR4, 0xfefa39ef ;  /* 0xfefa39ef00047882 */ /* 0x000fe20000000000 */
[----:B------:R-:W-:Y:S01]  /*00c0*/  UMOV UR5, 0x3fe62e42 ;  /* 0x3fe62e4200057882 */ /* 0x000fe20000000000 */
[----:B------:R-:W-:Y:S01]  /*00d0*/  UMOV UR6, 0x3b39803f ;  /* 0x3b39803f00067882 */ /* 0x000fe20000000000 */
[----:B------:R-:W-:Y:S01]  /*00e0*/  UMOV UR7, 0x3c7abc9e ;  /* 0x3c7abc9e00077882 */ /* 0x000fe20000000000 */
[----:B------:R-:W-:Y:S02]  /*00f0*/  BSSY.RECONVERGENT B0, `(.L_x_0) ;  /* 0x0000042000007945 */ /* 0x000fe40003800200 */
[----:B------:R-:W0:Y:S02]  /*0100*/  LDC.64 R2, c[0x0][0x388] ;  /* 0x0000e200ff027b82 */ /* 0x000e240000000a00 */
[----:B0-----:R-:W-:Y:S01]  /*0110*/  DFMA R10, R10, R2, R4 ;  /* 0x000000020a0a722b */ /* 0x001fe20000000004 */
[----:B------:R-:W-:-:S02]  /*0120*/  IMAD.MOV.U32 R2, RZ, RZ, 0x652b82fe ;  /* 0x652b82feff027424 */ /* 0x000fc400078e00ff */
[----:B------:R-:W-:-:S05]  /*0130*/  IMAD.MOV.U32 R3, RZ, RZ, 0x3ff71547 ;  /* 0x3ff71547ff037424 */ /* 0x000fca00078e00ff */
[C---:B------:R-:W-:Y:S02]  /*0140*/  DADD R14, R10.reuse, 1 ;  /* 0x3ff000000a0e7429 */ /* 0x040fe40000000000 */
[----:B------:R-:W-:Y:S01]  /*0150*/  DFMA R2, R10, R2, 6.75539944105574400000e+15 ;  /* 0x433800000a02742b */ /* 0x000fe20000000002 */
[----:B------:R-:W-:-:S07]  /*0160*/  FSETP.GEU.AND P2, PT, |R11|, 4.1917929649353027344, PT ;  /* 0x4086232b0b00780b */ /* 0x000fce0003f4e200 */
[----:B------:R-:W-:Y:S01]  /*0170*/  DADD R4, R2, -6.75539944105574400000e+15 ;  /* 0xc338000002047429 */ /* 0x000fe20000000000 */
[----:B------:R-:W-:Y:S01]  /*0180*/  ISETP.GT.AND P0, PT, R15, 0xfffff, PT ;  /* 0x000fffff0f00780c */ /* 0x000fe20003f04270 */
[----:B------:R-:W-:Y:S02]  /*0190*/  IMAD.MOV.U32 R8, RZ, RZ, R14 ;  /* 0x000000ffff087224 */ /* 0x000fe400078e000e */
[----:B------:R-:W-:-:S04]  /*01a0*/  IMAD.MOV.U32 R9, RZ, RZ, R15 ;  /* 0x000000ffff097224 */ /* 0x000fc800078e000f */
[----:B------:R-:W-:-:S06]  /*01b0*/  DFMA R6, R4, -UR4, R10 ;  /* 0x8000000404067c2b */ /* 0x000fcc000800000a */
[----:B------:R-:W-:Y:S02]  /*01c0*/  @!P0 DMUL R8, R8, 1.80143985094819840000e+16 ;  /* 0x4350000008088828 */ /* 0x000fe40000000000 */
[----:B------:R-:W-:Y:S01]  /*01d0*/  DFMA R4, R4, -UR6, R6 ;  /* 0x8000000604047c2b */ /* 0x000fe20008000006 */
[----:B------:R-:W-:Y:S01]  /*01e0*/  UMOV UR6, 0x69ce2bdf ;  /* 0x69ce2bdf00067882 */ /* 0x000fe20000000000 */
[----:B------:R-:W-:Y:S01]  /*01f0*/  IMAD.MOV.U32 R6, RZ, RZ, -0x35dec16 ;  /* 0xfca213eaff067424 */ /* 0x000fe200078e00ff */
[----:B------:R-:W-:Y:S01]  /*0200*/  UMOV UR7, 0x3e5ade15 ;  /* 0x3e5ade1500077882 */ /* 0x000fe20000000000 */
[----:B------:R-:W-:-:S06]  /*0210*/  IMAD.MOV.U32 R7, RZ, RZ, 0x3e928af3 ;  /* 0x3e928af3ff077424 */ /* 0x000fcc00078e00ff */
[----:B------:R-:W-:Y:S01]  /*0220*/  DFMA R6, R4, UR6, R6 ;  /* 0x0000000604067c2b */ /* 0x000fe20008000006 */
[----:B------:R-:W-:Y:S01]  /*0230*/  UMOV UR6, 0x62401315 ;  /* 0x6240131500067882 */ /* 0x000fe20000000000 */
[----:B------:R-:W-:-:S06]  /*0240*/  UMOV UR7, 0x3ec71dee ;  /* 0x3ec71dee00077882 */ /* 0x000fcc0000000000 */
[----:B------:R-:W-:Y:S01]  /*0250*/  DFMA R6, R4, R6, UR6 ;  /* 0x0000000604067e2b */ /* 0x000fe20008000006 */
        /* <DEDUP_REMOVED lines=20> */
[----:B------:R-:W-:-:S08]  /*03a0*/  DFMA R6, R4, R6, UR6 ;  /* 0x0000000604067e2b */ /* 0x000fd00008000006 */
[----:B------:R-:W-:Y:S01]  /*03b0*/  DFMA R12, R4, R6, 1 ;  /* 0x3ff00000040c742b */ /* 0x000fe20000000006 */
[----:B------:R-:W-:Y:S02]  /*03c0*/  IMAD.MOV.U32 R7, RZ, RZ, R15 ;  /* 0x000000ffff077224 */ /* 0x000fe400078e000f */
[----:B------:R-:W-:-:S05]  /*03d0*/  @!P0 IMAD.MOV.U32 R7, RZ, RZ, R9 ;  /* 0x000000ffff078224 */ /* 0x000fca00078e0009 */
[----:B------:R-:W-:Y:S01]  /*03e0*/  DFMA R12, R4, R12, 1 ;  /* 0x3ff00000040c742b */ /* 0x000fe2000000000c */
[----:B------:R-:W-:-:S05]  /*03f0*/  VIADD R0, R7, 0xffffffff ;  /* 0xffffffff07007836 */ /* 0x000fca0000000000 */
[----:B------:R-:W-:Y:S01]  /*0400*/  ISETP.GT.U32.AND P1, PT, R0, 0x7feffffe, PT ;  /* 0x7feffffe0000780c */ /* 0x000fe20003f24070 */
[----:B------:R-:W-:-:S03]  /*0410*/  IMAD.MOV.U32 R0, RZ, RZ, -0x3ff ;  /* 0xfffffc01ff007424 */ /* 0x000fc600078e00ff */
[----:B------:R-:W-:Y:S02]  /*0420*/  IMAD R5, R2, 0x100000, R13 ;  /* 0x0010000002057824 */ /* 0x000fe400078e020d */
[----:B------:R-:W-:Y:S01]  /*0430*/  IMAD.MOV.U32 R4, RZ, RZ, R12 ;  /* 0x000000ffff047224 */ /* 0x000fe200078e000c */
[----:B------:R-:W-:Y:S06]  /*0440*/  @!P2 BRA `(.L_x_1) ;  /* 0x000000000030a947 */ /* 0x000fec0003800000 */
[----:B------:R-:W-:Y:S01]  /*0450*/  FSETP.GEU.AND P3, PT, |R11|, 4.2275390625, PT ;  /* 0x408748000b00780b */ /* 0x000fe20003f6e200 */
[C---:B------:R-:W-:Y:S02]  /*0460*/  DADD R4, R10.reuse, +INF ;  /* 0x7ff000000a047429 */ /* 0x040fe40000000000 */
[----:B------:R-:W-:-:S08]  /*0470*/  DSETP.GEU.AND P2, PT, R10, RZ, PT ;  /* 0x000000ff0a00722a */ /* 0x000fd00003f4e000 */
[----:B------:R-:W-:Y:S02]  /*0480*/  FSEL R4, R4, RZ, P2 ;  /* 0x000000ff04047208 */ /* 0x000fe40001000000 */
[----:B------:R-:W-:Y:S02]  /*0490*/  @!P3 LEA.HI R3, R2, R2, RZ, 0x1 ;  /* 0x000000020203b211 */ /* 0x000fe400078f08ff */
[----:B------:R-:W-:Y:S02]  /*04a0*/  FSEL R5, R5, RZ, P2 ;  /* 0x000000ff05057208 */ /* 0x000fe40001000000 */
[----:B------:R-:W-:-:S05]  /*04b0*/  @!P3 SHF.R.S32.HI R3, RZ, 0x1, R3 ;  /* 0x00000001ff03b819 */ /* 0x000fca0000011403 */
[----:B------:R-:W-:Y:S02]  /*04c0*/  @!P3 IMAD.IADD R2, R2, 0x1, -R3 ;  /* 0x000000010202b824 */ /* 0x000fe400078e0a03 */
[----:B------:R-:W-:-:S03]  /*04d0*/  @!P3 IMAD R13, R3, 0x100000, R13 ;  /* 0x00100000030db824 */ /* 0x000fc600078e020d */
[----:B------:R-:W-:Y:S01]  /*04e0*/  @!P3 LEA R3, R2, 0x3ff00000, 0x14 ;  /* 0x3ff000000203b811 */ /* 0x000fe200078ea0ff */
[----:B------:R-:W-:-:S06]  /*04f0*/  @!P3 IMAD.MOV.U32 R2, RZ, RZ, RZ ;  /* 0x000000ffff02b224 */ /* 0x000fcc00078e00ff */
[----:B------:R-:W-:-:S11]  /*0500*/  @!P3 DMUL R4, R12, R2 ;  /* 0x000000020c04b228 */ /* 0x000fd60000000000 */
.L_x_1:
[----:B------:R-:W-:Y:S05]  /*0510*/  BSYNC.RECONVERGENT B0 ;  /* 0x0000000000007941 */ /* 0x000fea0003800200 */
.L_x_0:
[----:B------:R-:W-:Y:S01]  /*0520*/  BSSY.RECONVERGENT B0, `(.L_x_2) ;  /* 0x0000049000007945 */ /* 0x000fe20003800200 */
[----:B------:R-:W-:Y:S02]  /*0530*/  @!P0 IMAD.MOV.U32 R0, RZ, RZ, -0x435 ;  /* 0xfffffbcbff008424 */ /* 0x000fe400078e00ff */
[----:B------:R-:W-:Y:S01]  /*0540*/  @!P0 IMAD.MOV.U32 R14, RZ, RZ, R8 ;  /* 0x000000ffff0e8224 */ /* 0x000fe200078e0008 */
[----:B------:R-:W-:Y:S06]  /*0550*/  @P1 BRA `(.L_x_3) ;  /* 0x0000000000fc1947 */ /* 0x000fec0003800000 */
[----:B------:R-:W-:Y:S01]  /*0560*/  LOP3.LUT R2, R7, 0xfffff, RZ, 0xc0, !PT ;  /* 0x000fffff07027812 */ /* 0x000fe200078ec0ff */
[----:B------:R-:W-:Y:S01]  /*0570*/  IMAD.MOV.U32 R8, RZ, RZ, RZ ;  /* 0x000000ffff087224 */ /* 0x000fe200078e00ff */
[----:B------:R-:W-:Y:S01]  /*0580*/  UMOV UR6, 0x3ae80f1e ;  /* 0x3ae80f1e00067882 */ /* 0x000fe20000000000 */
[----:B------:R-:W-:Y:S01]  /*0590*/  IMAD.MOV.U32 R18, RZ, RZ, -0x748574fc ;  /* 0x8b7a8b04ff127424 */ /* 0x000fe200078e00ff */
[----:B------:R-:W-:Y:S01]  /*05a0*/  LOP3.LUT R3, R2, 0x3ff00000, RZ, 0xfc, !PT ;  /* 0x3ff0000002037812 */ /* 0x000fe200078efcff */
[----:B------:R-:W-:Y:S01]  /*05b0*/  IMAD.MOV.U32 R2, RZ, RZ, R14 ;  /* 0x000000ffff027224 */ /* 0x000fe200078e000e */
[----:B------:R-:W-:Y:S01]  /*05c0*/  UMOV UR7, 0x3eb1380b ;  /* 0x3eb1380b00077882 */ /* 0x000fe20000000000 */
[----:B------:R-:W-:Y:S01]  /*05d0*/  IMAD.MOV.U32 R19, RZ, RZ, 0x3ed0ee25 ;  /* 0x3ed0ee25ff137424 */ /* 0x000fe200078e00ff */
[----:B------:R-:W-:Y:S01]  /*05e0*/  ISETP.GE.U32.AND P0, PT, R3, 0x3ff6a09f, PT ;  /* 0x3ff6a09f0300780c */ /* 0x000fe20003f06070 */
[----:B------:R-:W-:Y:S01]  /*05f0*/  IMAD.MOV.U32 R21, RZ, RZ, 0x43300000 ;  /* 0x43300000ff157424 */ /* 0x000fe200078e00ff */
[----:B------:R-:W-:Y:S01]  /*0600*/  LEA.HI R0, R7, R0, RZ, 0xc ;  /* 0x0000000007007211 */ /* 0x000fe200078f60ff */
[----:B------:R-:W-:Y:S01]  /*0610*/  UMOV UR8, 0x80000000 ;  /* 0x8000000000087882 */ /* 0x000fe20000000000 */
[----:B------:R-:W-:-:S09]  /*0620*/  UMOV UR9, 0x43300000 ;  /* 0x4330000000097882 */ /* 0x000fd20000000000 */
[----:B------:R-:W-:Y:S02]  /*0630*/  @P0 VIADD R9, R3, 0xfff00000 ;  /* 0xfff0000003090836 */ /* 0x000fe40000000000 */
[----:B------:R-:W-:Y:S02]  /*0640*/  @P0 VIADD R0, R0, 0x1 ;  /* 0x0000000100000836 */ /* 0x000fe40000000000 */
[----:B------:R-:W-:-:S03]  /*0650*/  @P0 IMAD.MOV.U32 R3, RZ, RZ, R9 ;  /* 0x000000ffff030224 */ /* 0x000fc600078e0009 */
[----:B------:R-:W-:-:S03]  /*0660*/  LOP3.LUT R20, R0, 0x80000000, RZ, 0x3c, !PT ;  /* 0x8000000000147812 */ /* 0x000fc600078e3cff */
[C---:B------:R-:W-:Y:S02]  /*0670*/  DADD R16, R2.reuse, 1 ;  /* 0x3ff0000002107429 */ /* 0x040fe40000000000 */
[----:B------:R-:W-:-:S04]  /*0680*/  DADD R2, R2, -1 ;  /* 0xbff0000002027429 */ /* 0x000fc80000000000 */
[----:B------:R-:W0:Y:S02]  /*0690*/  MUFU.RCP64H R9, R17 ;  /* 0x0000001100097308 */ /* 0x000e240000001800 */
[----:B0-----:R-:W-:-:S08]  /*06a0*/  DFMA R12, -R16, R8, 1 ;  /* 0x3ff00000100c742b */ /* 0x001fd00000000108 */
[----:B------:R-:W-:-:S08]  /*06b0*/  DFMA R12, R12, R12, R12 ;  /* 0x0000000c0c0c722b */ /* 0x000fd0000000000c */
[----:B------:R-:W-:-:S08]  /*06c0*/  DFMA R8, R8, R12, R8 ;  /* 0x0000000c0808722b */ /* 0x000fd00000000008 */
[----:B------:R-:W-:-:S08]  /*06d0*/  DMUL R12, R2, R8 ;  /* 0x00000008020c7228 */ /* 0x000fd00000000000 */
[----:B------:R-:W-:-:S08]  /*06e0*/  DFMA R12, R2, R8, R12 ;  /* 0x00000008020c722b */ /* 0x000fd0000000000c */
[----:B------:R-:W-:Y:S02]  /*06f0*/  DMUL R14, R12, R12 ;  /* 0x0000000c0c0e7228 */ /* 0x000fe40000000000 */
[----:B------:R-:W-:-:S06]  /*0700*/  DADD R6, R2, -R12 ;  /* 0x0000000002067229 */ /* 0x000fcc000000080c */
[----:B------:R-:W-:Y:S01]  /*0710*/  DFMA R16, R14, UR6, R18 ;  /* 0x000000060e107c2b */ /* 0x000fe20008000012 */
[----:B------:R-:W-:Y:S01]  /*0720*/  UMOV UR6, 0x9f02676f ;  /* 0x9f02676f00067882 */ /* 0x000fe20000000000 */
[----:B------:R-:W-:Y:S01]  /*0730*/  UMOV UR7, 0x3ef3b266 ;  /* 0x3ef3b26600077882 */ /* 0x000fe20000000000 */
[----:B------:R-:W-:Y:S02]  /*0740*/  DADD R18, R6, R6 ;  /* 0x0000000006127229 */ /* 0x000fe40000000006 */
[----:B------:R-:W-:Y:S01]  /*0750*/  DADD R6, R20, -UR8 ;  /* 0x8000000814067e29 */ /* 0x000fe20008000000 */
[----:B------:R-:W-:Y:S01]  /*0760*/  UMOV UR8, 0xfefa39ef ;  /* 0xfefa39ef00087882 */ /* 0x000fe20000000000 */
[----:B------:R-:W-:Y:S01]  /*0770*/  UMOV UR9, 0x3fe62e42 ;  /* 0x3fe62e4200097882 */ /* 0x000fe20000000000 */
[----:B------:R-:W-:Y:S01]  /*0780*/  DFMA R16, R14, R16, UR6 ;  /* 0x000000060e107e2b */ /* 0x000fe20008000010 */
[----:B------:R-:W-:Y:S01]  /*0790*/  UMOV UR6, 0xa9ab0956 ;  /* 0xa9ab095600067882 */ /* 0x000fe20000000000 */
[----:B------:R-:W-:Y:S01]  /*07a0*/  UMOV UR7, 0x3f1745cb ;  /* 0x3f1745cb00077882 */ /* 0x000fe20000000000 */
[----:B------:R-:W-:-:S02]  /*07b0*/  DFMA R18, R2, -R12, R18 ;  /* 0x8000000c0212722b */ /* 0x000fc40000000012 */
[----:B------:R-:W-:-:S03]  /*07c0*/  DFMA R2, R6, UR8, R12 ;  /* 0x0000000806027c2b */ /* 0x000fc6000800000c */
[----:B------:R-:W-:Y:S01]  /*07d0*/  DFMA R16, R14, R16, UR6 ;  /* 0x000000060e107e2b */ /* 0x000fe20008000010 */
[----:B------:R-:W-:Y:S01]  /*07e0*/  UMOV UR6, 0x2d1b5154 ;  /* 0x2d1b515400067882 */ /* 0x000fe20000000000 */
[----:B------:R-:W-:Y:S01]  /*07f0*/  UMOV UR7, 0x3f3c71c7 ;  /* 0x3f3c71c700077882 */ /* 0x000fe20000000000 */
[----:B------:R-:W-:Y:S02]  /*0800*/  DMUL R18, R8, R18 ;  /* 0x0000001208127228 */ /* 0x000fe40000000000 */
[----:B------:R-:W-:-:S03]  /*0810*/  DFMA R20, R6, -UR4, R2 ;  /* 0x8000000406147c2b */ /* 0x000fc60008000002 */
[----:B------:R-:W-:Y:S01]  /*0820*/  DFMA R16, R14, R16, UR6 ;  /* 0x000000060e107e2b */ /* 0x000fe20008000010 */
[----:B------:R-:W-:Y:S01]  /*0830*/  UMOV UR6, 0x923be72d ;  /* 0x923be72d00067882 */ /* 0x000fe20000000000 */
[----:B------:R-:W-:-:S03]  /*0840*/  UMOV UR7, 0x3f624924 ;  /* 0x3f62492400077882 */ /* 0x000fc60000000000 */
[----:B------:R-:W-:-:S03]  /*0850*/  DADD R20, -R12, R20 ;  /* 0x000000000c147229 */ /* 0x000fc60000000114 */
        /* <DEDUP_REMOVED lines=9> */
[----:B------:R-:W-:-:S08]  /*08f0*/  DMUL R16, R14, R16 ;  /* 0x000000100e107228 */ /* 0x000fd00000000000 */
[----:B------:R-:W-:-:S08]  /*0900*/  DFMA R16, R12, R16, R18 ;  /* 0x000000100c10722b */ /* 0x000fd00000000012 */
[----:B------:R-:W-:-:S08]  /*0910*/  DADD R16, R16, -R20 ;  /* 0x0000000010107229 */ /* 0x000fd00000000814 */
[----:B------:R-:W-:-:S08]  /*0920*/  DFMA R16, R6, UR6, R16 ;  /* 0x0000000606107c2b */ /* 0x000fd00008000010 */
[----:B------:R-:W-:Y:S01]  /*0930*/  DADD R2, R2, R16 ;  /* 0x0000000002027229 */ /* 0x000fe20000000010 */
[----:B------:R-:W-:Y:S10]  /*0940*/  BRA `(.L_x_4) ;  /* 0x0000000000187947 */ /* 0x000ff40003800000 */
.L_x_3:
[----:B------:R-:W-:Y:S01]  /*0950*/  IMAD.MOV.U32 R2, RZ, RZ, 0x0 ;  /* 0x00000000ff027424 */ /* 0x000fe200078e00ff */
[----:B------:R-:W-:Y:S01]  /*0960*/  LOP3.LUT P0, RZ, R9, 0x7fffffff, RZ, 0xc0, !PT ;  /* 0x7fffffff09ff7812 */ /* 0x000fe2000780c0ff */
[----:B------:R-:W-:-:S06]  /*0970*/  IMAD.MOV.U32 R3, RZ, RZ, 0x7ff00000 ;  /* 0x7ff00000ff037424 */ /* 0x000fcc00078e00ff */
[----:B------:R-:W-:-:S10]  /*0980*/  DFMA R2, R8, R2, +INF ;  /* 0x7ff000000802742b */ /* 0x000fd40000000002 */
[----:B------:R-:W-:Y:S02]  /*0990*/  FSEL R2, R2, RZ, P0 ;  /* 0x000000ff02027208 */ /* 0x000fe40000000000 */
[----:B------:R-:W-:-:S07]  /*09a0*/  FSEL R3, R3, -QNAN , P0 ;  /* 0xfff0000003037808 */ /* 0x000fce0000000000 */
.L_x_4:
[----:B------:R-:W-:Y:S05]  /*09b0*/  BSYNC.RECONVERGENT B0 ;  /* 0x0000000000007941 */ /* 0x000fea0003800200 */
.L_x_2:
[----:B------:R-:W-:Y:S01]  /*09c0*/  DADD R6, R2, R4 ;  /* 0x0000000002067229 */ /* 0x000fe20000000004 */
[----:B------:R-:W0:Y:S01]  /*09d0*/  LDCU.64 UR4, c[0x0][0x358] ;  /* 0x00006b00ff0477ac */ /* 0x000e220008000a00 */
[----:B------:R-:W-:Y:S06]  /*09e0*/  BSSY.RECONVERGENT B0, `(.L_x_5) ;  /* 0x000001b000007945 */ /* 0x000fec0003800200 */
[----:B------:R-:W-:-:S14]  /*09f0*/  DSETP.NEU.AND P0, PT, |R6|, +INF , PT ;  /* 0x7ff000000600742a */ /* 0x000fdc0003f0d200 */
[----:B------:R-:W-:Y:S01]  /*0a00*/  @!P0 DMUL R8, RZ, R6 ;  /* 0x00000006ff088228 */ /* 0x000fe20000000000 */
[----:B------:R-:W-:Y:S01]  /*0a10*/  @!P0 IMAD.MOV.U32 R0, RZ, RZ, RZ ;  /* 0x000000ffff008224 */ /* 0x000fe200078e00ff */
[----:B0-----:R-:W-:Y:S09]  /*0a20*/  @!P0 BRA `(.L_x_6) ;  /* 0x0000000000588947 */ /* 0x001ff20003800000 */
[----:B------:R-:W-:Y:S01]  /*0a30*/  UMOV UR6, 0x6dc9c883 ;  /* 0x6dc9c88300067882 */ /* 0x000fe20000000000 */
[----:B------:R-:W-:Y:S01]  /*0a40*/  UMOV UR7, 0x3fe45f30 ;  /* 0x3fe45f3000077882 */ /* 0x000fe20000000000 */
[C---:B------:R-:W-:Y:S02]  /*0a50*/  DSETP.GE.AND P0, PT, |R6|.reuse, 2.14748364800000000000e+09, PT ;  /* 0x41e000000600742a */ /* 0x040fe40003f06200 */
[----:B------:R-:W-:Y:S01]  /*0a60*/  DMUL R2, R6, UR6 ;  /* 0x0000000606027c28 */ /* 0x000fe20008000000 */
[----:B------:R-:W-:Y:S01]  /*0a70*/  UMOV UR6, 0x54442d18 ;  /* 0x54442d1800067882 */ /* 0x000fe20000000000 */
[----:B------:R-:W-:-:S04]  /*0a80*/  UMOV UR7, 0x3ff921fb ;  /* 0x3ff921fb00077882 */ /* 0x000fc80000000000 */
[----:B------:R-:W0:Y:S08]  /*0a90*/  F2I.F64 R0, R2 ;  /* 0x0000000200007311 */ /* 0x000e300000301100 */
[----:B0-----:R-:W0:Y:S02]  /*0aa0*/  I2F.F64 R8, R0 ;  /* 0x0000000000087312 */ /* 0x001e240000201c00 */
[----:B0-----:R-:W-:Y:S01]  /*0ab0*/  DFMA R4, R8, -UR6, R6 ;  /* 0x8000000608047c2b */ /* 0x001fe20008000006 */
[----:B------:R-:W-:Y:S01]  /*0ac0*/  UMOV UR6, 0x33145c00 ;  /* 0x33145c0000067882 */ /* 0x000fe20000000000 */
[----:B------:R-:W-:-:S06]  /*0ad0*/  UMOV UR7, 0x3c91a626 ;  /* 0x3c91a62600077882 */ /* 0x000fcc0000000000 */
[----:B------:R-:W-:Y:S01]  /*0ae0*/  DFMA R4, R8, -UR6, R4 ;  /* 0x8000000608047c2b */ /* 0x000fe20008000004 */
[----:B------:R-:W-:Y:S01]  /*0af0*/  UMOV UR6, 0x252049c0 ;  /* 0x252049c000067882 */ /* 0x000fe20000000000 */
[----:B------:R-:W-:-:S06]  /*0b00*/  UMOV UR7, 0x397b839a ;  /* 0x397b839a00077882 */ /* 0x000fcc0000000000 */
[----:B------:R-:W-:Y:S01]  /*0b10*/  DFMA R8, R8, -UR6, R4 ;  /* 0x8000000608087c2b */ /* 0x000fe20008000004 */
[----:B------:R-:W-:Y:S10]  /*0b20*/  @!P0 BRA `(.L_x_6) ;  /* 0x0000000000188947 */ /* 0x000ff40003800000 */
[----:B------:R-:W-:Y:S01]  /*0b30*/  IMAD.MOV.U32 R3, RZ, RZ, R7 ;  /* 0x000000ffff037224 */ /* 0x000fe200078e0007 */
[----:B------:R-:W-:-:S07]  /*0b40*/  MOV R0, 0xb60 ;  /* 0x00000b6000007802 */ /* 0x000fce0000000f00 */
[----:B------:R-:W-:Y:S05]  /*0b50*/  CALL.REL.NOINC `($_Z15naiveRiemannSumIdXadL_Z18complex_kernel_gpuIdET_S1_EEEvS1_S1_iPS1_$__internal_trig_reduction_slowpathd) ;  /* 0x00000020005c7944 */ /* 0x000fea0003c00000 */
[----:B------:R-:W-:Y:S02]  /*0b60*/  IMAD.MOV.U32 R0, RZ, RZ, R6 ;  /* 0x000000ffff007224 */ /* 0x000fe400078e0006 */
[----:B------:R-:W-:Y:S02]  /*0b70*/  IMAD.MOV.U32 R8, RZ, RZ, R2 ;  /* 0x000000ffff087224 */ /* 0x000fe400078e0002 */
[----:B------:R-:W-:-:S07]  /*0b80*/  IMAD.MOV.U32 R9, RZ, RZ, R3 ;  /* 0x000000ffff097224 */ /* 0x000fce00078e0003 */
.L_x_6:
[----:B------:R-:W-:Y:S05]  /*0b90*/  BSYNC.RECONVERGENT B0 ;  /* 0x0000000000007941 */ /* 0x000fea0003800200 */
.L_x_5:
[----:B------:R-:W0:Y:S01]  /*0ba0*/  LDCU.64 UR6, c[0x4][0x8] ;  /* 0x01000100ff0677ac */ /* 0x000e220008000a00 */
[----:B------:R-:W-:-:S05]  /*0bb0*/  IMAD.SHL.U32 R2, R0, 0x40, RZ ;  /* 0x0000004000027824 */ /* 0x000fca00078e00ff */
[----:B------:R-:W-:-:S04]  /*0bc0*/  LOP3.LUT R2, R2, 0x40, RZ, 0xc0, !PT ;  /* 0x0000004002027812 */ /* 0x000fc800078ec0ff */
[----:B0-----:R-:W-:-:S05]  /*0bd0*/  IADD3 R22, P0, PT, R2, UR6, RZ ;  /* 0x0000000602167c10 */ /* 0x001fca000ff1e0ff */
[----:B------:R-:W-:-:S05]  /*0be0*/  IMAD.X R23, RZ, RZ, UR7, P0 ;  /* 0x00000007ff177e24 */ /* 0x000fca00080e06ff */
[----:B------:R-:W2:Y:S04]  /*0bf0*/  LDG.E.128.CONSTANT R4, desc[UR4][R22.64] ;  /* 0x0000000416047981 */ /* 0x000ea8000c1e9d00 */
[----:B------:R-:W3:Y:S04]  /*0c00*/  LDG.E.128.CONSTANT R12, desc[UR4][R22.64+0x10] ;  /* 0x00001004160c7981 */ /* 0x000ee8000c1e9d00 */
[----:B------:R-:W4:Y:S01]  /*0c10*/  LDG.E.128.CONSTANT R16, desc[UR4][R22.64+0x20] ;  /* 0x0000200416107981 */ /* 0x000f22000c1e9d00 */
[----:B------:R-:W-:Y:S01]  /*0c20*/  LOP3.LUT R2, R0, 0x1, RZ, 0xc0, !PT ;  /* 0x0000000100027812 */ /* 0x000fe200078ec0ff */
[----:B------:R-:W-:Y:S01]  /*0c30*/  IMAD.MOV.U32 R24, RZ, RZ, 0x20fd8164 ;  /* 0x20fd8164ff187424 */ /* 0x000fe200078e00ff */
[----:B------:R-:W-:Y:S01]  /*0c40*/  DMUL R20, R8, R8 ;  /* 0x0000000808147228 */ /* 0x000fe20000000000 */
[----:B------:R-:W-:Y:S01]  /*0c50*/  BSSY.RECONVERGENT B0, `(.L_x_7) ;  /* 0x0000026000007945 */ /* 0x000fe20003800200 */
[----:B------:R-:W-:Y:S01]  /*0c60*/  ISETP.NE.U32.AND P0, PT, R2, 0x1, PT ;  /* 0x000000010200780c */ /* 0x000fe20003f05070 */
[----:B------:R-:W-:-:S03]  /*0c70*/  IMAD.MOV.U32 R2, RZ, RZ, 0x3da8ff83 ;  /* 0x3da8ff83ff027424 */ /* 0x000fc600078e00ff */
[----:B------:R-:W-:Y:S02]  /*0c80*/  FSEL R24, R24, -8.06006814911005101289e+34, !P0 ;  /* 0xf9785eba18187808 */ /* 0x000fe40004000000 */
[----:B------:R-:W-:Y:S01]  /*0c90*/  FSEL R25, -R2, 0.11223486810922622681, !P0 ;  /* 0x3de5db6502197808 */ /* 0x000fe20004000100 */
[----:B------:R-:W-:-:S05]  /*0ca0*/  DFMA R2, R10, R10, 1 ;  /* 0x3ff000000a02742b */ /* 0x000fca000000000a */
[----:B--2---:R-:W-:Y:S01]  /*0cb0*/  DFMA R24, R20, R24, R4 ;  /* 0x000000181418722b */ /* 0x004fe20000000004 */
[----:B------:R-:W0:Y:S04]  /*0cc0*/  MUFU.RSQ64H R5, R3 ;  /* 0x0000000300057308 */ /* 0x000e280000001c00 */
[----:B------:R-:W-:-:S03]  /*0cd0*/  VIADD R4, R3, 0xfcb00000 ;  /* 0xfcb0000003047836 */ /* 0x000fc60000000000 */
[----:B------:R-:W-:Y:S02]  /*0ce0*/  DFMA R6, R20, R24, R6 ;  /* 0x000000181406722b */ /* 0x000fe40000000006 */
[----:B------:R-:W-:-:S06]  /*0cf0*/  ISETP.GE.U32.AND P1, PT, R4, 0x7ca00000, PT ;  /* 0x7ca000000400780c */ /* 0x000fcc0003f26070 */
[----:B---3--:R-:W-:Y:S02]  /*0d00*/  DFMA R6, R20, R6, R12 ;  /* 0x000000061406722b */ /* 0x008fe4000000000c */
[----:B0-----:R-:W-:-:S06]  /*0d10*/  DMUL R12, R4, R4 ;  /* 0x00000004040c7228 */ /* 0x001fcc0000000000 */
[----:B------:R-:W-:Y:S01]  /*0d20*/  DFMA R6, R20, R6, R14 ;  /* 0x000000061406722b */ /* 0x000fe2000000000e */
[----:B------:R-:W-:Y:S01]  /*0d30*/  IMAD.MOV.U32 R14, RZ, RZ, 0x0 ;  /* 0x00000000ff0e7424 */ /* 0x000fe200078e00ff */
[----:B------:R-:W-:Y:S01]  /*0d40*/  DFMA R12, R2, -R12, 1 ;  /* 0x3ff00000020c742b */ /* 0x000fe2000000080c */
[----:B------:R-:W-:-:S05]  /*0d50*/  IMAD.MOV.U32 R15, RZ, RZ, 0x3fd80000 ;  /* 0x3fd80000ff0f7424 */ /* 0x000fca00078e00ff */
[----:B----4-:R-:W-:Y:S02]  /*0d60*/  DFMA R6, R20, R6, R16 ;  /* 0x000000061406722b */ /* 0x010fe40000000010 */
[----:B------:R-:W-:Y:S02]  /*0d70*/  DFMA R14, R12, R14, 0.5 ;  /* 0x3fe000000c0e742b */ /* 0x000fe4000000000e */
[----:B------:R-:W-:-:S04]  /*0d80*/  DMUL R12, R4, R12 ;  /* 0x0000000c040c7228 */ /* 0x000fc80000000000 */
[----:B------:R-:W-:-:S04]  /*0d90*/  DFMA R18, R20, R6, R18 ;  /* 0x000000061412722b */ /* 0x000fc80000000012 */
[----:B------:R-:W-:-:S04]  /*0da0*/  DFMA R6, R14, R12, R4 ;  /* 0x0000000c0e06722b */ /* 0x000fc80000000004 */
[----:B------:R-:W-:Y:S02]  /*0db0*/  DFMA R12, R18, R8, R8 ;  /* 0x00000008120c722b */ /* 0x000fe40000000008 */
[----:B------:R-:W-:Y:S02]  /*0dc0*/  DFMA R18, R20, R18, 1 ;  /* 0x3ff000001412742b */ /* 0x000fe40000000012 */
[----:B------:R-:W-:Y:S02]  /*0dd0*/  DMUL R8, R2, R6 ;  /* 0x0000000602087228 */ /* 0x000fe40000000000 */
[----:B------:R-:W-:Y:S02]  /*0de0*/  VIADD R21, R7, 0xfff00000 ;  /* 0xfff0000007157836 */ /* 0x000fe40000000000 */
[----:B------:R-:W-:-:S04]  /*0df0*/  IMAD.MOV.U32 R20, RZ, RZ, R6 ;  /* 0x000000ffff147224 */ /* 0x000fc800078e0006 */
[----:B------:R-:W-:Y:S01]  /*0e00*/  FSEL R18, R18, R12, !P0 ;  /* 0x0000000c12127208 */ /* 0x000fe20004000000 */
[----:B------:R-:W-:Y:S01]  /*0e10*/  DFMA R14, R8, -R8, R2 ;  /* 0x80000008080e722b */ /* 0x000fe20000000002 */
[----:B------:R-:W-:Y:S02]  /*0e20*/  FSEL R19, R19, R13, !P0 ;  /* 0x0000000d13137208 */ /* 0x000fe40004000000 */
[----:B------:R-:W-:-:S04]  /*0e30*/  LOP3.LUT P0, RZ, R0, 0x2, RZ, 0xc0, !PT ;  /* 0x0000000200ff7812 */ /* 0x000fc8000780c0ff */
[----:B------:R-:W-:Y:S02]  /*0e40*/  DADD R12, RZ, -R18 ;  /* 0x00000000ff0c7229 */ /* 0x000fe40000000812 */
[----:B------:R-:W-:-:S08]  /*0e50*/  DFMA R16, R14, R20, R8 ;  /* 0x000000140e10722b */ /* 0x000fd00000000008 */
[----:B------:R-:W-:Y:S02]  /*0e60*/  FSEL R12, R18, R12, !P0 ;  /* 0x0000000c120c7208 */ /* 0x000fe40004000000 */
[----:B------:R-:W-:Y:S01]  /*0e70*/  FSEL R13, R19, R13, !P0 ;  /* 0x0000000d130d7208 */ /* 0x000fe20004000000 */
[----:B------:R-:W-:Y:S06]  /*0e80*/  @!P1 BRA `(.L_x_8) ;  /* 0x0000000000089947 */ /* 0x000fec0003800000 */
[----:B------:R-:W-:-:S07]  /*0e90*/  MOV R0, 0xeb0 ;  /* 0x00000eb000007802 */ /* 0x000fce0000000f00 */
[----:B------:R-:W-:Y:S05]  /*0ea0*/  CALL.REL.NOINC `($__internal_1_$__cuda_sm20_dsqrt_rn_f64_mediumpath_v1) ;  /* 0x0000001000387944 */ /* 0x000fea0003c00000 */
.L_x_8:
[----:B------:R-:W-:Y:S05]  /*0eb0*/  BSYNC.RECONVERGENT B0 ;  /* 0x0000000000007941 */ /* 0x000fea0003800200 */
.L_x_7:
[----:B------:R-:W-:Y:S01]  /*0ec0*/  DADD R4, R16, R12 ;  /* 0x0000000010047229 */ /* 0x000fe2000000000c */
[----:B------:R-:W-:Y:S07]  /*0ed0*/  BSSY.RECONVERGENT B0, `(.L_x_9) ;  /* 0x000000a000007945 */ /* 0x000fee0003800200 */
[----:B------:R-:W-:-:S14]  /*0ee0*/  DSETP.NEU.AND P0, PT, R4, RZ, PT ;  /* 0x000000ff0400722a */ /* 0x000fdc0003f0d000 */
[----:B------:R-:W-:Y:S01]  /*0ef0*/  @!P0 CS2R R8, SRZ ;  /* 0x0000000000088805 */ /* 0x000fe2000001ff00 */
[----:B------:R-:W-:Y:S06]  /*0f00*/  @!P0 BRA `(.L_x_10) ;  /* 0x0000000000188947 */ /* 0x000fec0003800000 */
[----:B------:R-:W-:Y:S01]  /*0f10*/  DADD R2, -RZ, |R4| ;  /* 0x00000000ff027229 */ /* 0x000fe20000000504 */
[----:B------:R-:W-:-:S10]  /*0f20*/  MOV R0, 0xf40 ;  /* 0x00000f4000007802 */ /* 0x000fd40000000f00 */
[----:B------:R-:W-:Y:S05]  /*0f30*/  CALL.REL.NOINC `($_Z15naiveRiemannSumIdXadL_Z18complex_kernel_gpuIdET_S1_EEEvS1_S1_iPS1_$__internal_accurate_pow) ;  /* 0x0000001000c07944 */ /* 0x000fea0003c00000 */
[----:B------:R-:W-:-:S04]  /*0f40*/  ISETP.GE.AND P0, PT, R5, RZ, PT ;  /* 0x000000ff0500720c */ /* 0x000fc80003f06270 */
[----:B------:R-:W-:Y:S02]  /*0f50*/  FSEL R8, R8, RZ, P0 ;  /* 0x000000ff08087208 */ /* 0x000fe40000000000 */
[----:B------:R-:W-:-:S07]  /*0f60*/  FSEL R9, R6, -QNAN , P0 ;  /* 0xfff8000006097808 */ /* 0x000fce0000000000 */
.L_x_10:
[----:B------:R-:W-:Y:S05]  /*0f70*/  BSYNC.RECONVERGENT B0 ;  /* 0x0000000000007941 */ /* 0x000fea0003800200 */
.L_x_9:
[----:B------:R-:W-:Y:S01]  /*0f80*/  DADD R2, R4, 2.5 ;  /* 0x4004000004027429 */ /* 0x000fe20000000000 */
[----:B------:R-:W-:Y:S01]  /*0f90*/  BSSY.RECONVERGENT B0, `(.L_x_11) ;  /* 0x000000e000007945 */ /* 0x000fe20003800200 */
[----:B------:R-:W-:Y:S02]  /*0fa0*/  DMUL R6, R10, 5 ;  /* 0x401400000a067828 */ /* 0x000fe40000000000 */
[----:B------:R-:W-:-:S06]  /*0fb0*/  DSETP.NEU.AND P1, PT, R4, 1, PT ;  /* 0x3ff000000400742a */ /* 0x000fcc0003f2d000 */
[----:B------:R-:W-:Y:S01]  /*0fc0*/  LOP3.LUT R2, R3, 0x7ff00000, RZ, 0xc0, !PT ;  /* 0x7ff0000003027812 */ /* 0x000fe200078ec0ff */
[----:B------:R-:W-:-:S03]  /*0fd0*/  DSETP.NEU.AND P0, PT, |R6|, +INF , PT ;  /* 0x7ff000000600742a */ /* 0x000fc60003f0d200 */
[----:B------:R-:W-:-:S11]  /*0fe0*/  ISETP.NE.AND P2, PT, R2, 0x7ff00000, PT ;  /* 0x7ff000000200780c */ /* 0x000fd60003f45270 */
[----:B------:R-:W-:Y:S02]  /*0ff0*/  @!P0 DMUL R2, RZ, R6 ;  /* 0x00000006ff028228 */ /* 0x000fe40000000000 */
[----:B------:R-:W-:Y:S09]  /*1000*/  @P2 BRA `(.L_x_12) ;  /* 0x0000000000182947 */ /* 0x000ff20003800000 */
[----:B------:R-:W-:-:S14]  /*1010*/  DSETP.NAN.AND P2, PT, R4, R4, PT ;  /* 0x000000040400722a */ /* 0x000fdc0003f48000 */
[----:B------:R-:W-:Y:S01]  /*1020*/  @P2 DADD R8, R4, 2.5 ;  /* 0x4004000004082429 */ /* 0x000fe20000000000 */
[----:B------:R-:W-:Y:S10]  /*1030*/  @P2 BRA `(.L_x_12) ;  /* 0x00000000000c2947 */ /* 0x000ff40003800000 */
[----:B------:R-:W-:-:S14]  /*1040*/  DSETP.NEU.AND P2, PT, |R4|, +INF , PT ;  /* 0x7ff000000400742a */ /* 0x000fdc0003f4d200 */
[----:B------:R-:W-:Y:S02]  /*1050*/  @!P2 IMAD.MOV.U32 R8, RZ, RZ, 0x0 ;  /* 0x00000000ff08a424 */ /* 0x000fe400078e00ff */
[----:B------:R-:W-:-:S07]  /*1060*/  @!P2 IMAD.MOV.U32 R9, RZ, RZ, 0x7ff00000 ;  /* 0x7ff00000ff09a424 */ /* 0x000fce00078e00ff */
.L_x_12:
[----:B------:R-:W-:Y:S05]  /*1070*/  BSYNC.RECONVERGENT B0 ;  /* 0x0000000000007941 */ /* 0x000fea0003800200 */
.L_x_11:
[----:B------:R-:W-:Y:S01]  /*1080*/  BSSY.RECONVERGENT B0, `(.L_x_13) ;  /* 0x000001c000007945 */ /* 0x000fe20003800200 */
[----:B------:R-:W-:Y:S01]  /*1090*/  FSEL R12, R8, RZ, P1 ;  /* 0x000000ff080c7208 */ /* 0x000fe20000800000 */
[----:B------:R-:W-:Y:S01]  /*10a0*/  @!P0 IMAD.MOV.U32 R0, RZ, RZ, 0x1 ;  /* 0x00000001ff008424 */ /* 0x000fe200078e00ff */
[----:B------:R-:W-:Y:S01]  /*10b0*/  FSEL R13, R9, 1.875, P1 ;  /* 0x3ff00000090d7808 */ /* 0x000fe20000800000 */
[----:B------:R-:W-:Y:S06]  /*10c0*/  @!P0 BRA `(.L_x_14) ;  /* 0x00000000005c8947 */ /* 0x000fec0003800000 */
[----:B------:R-:W-:Y:S01]  /*10d0*/  UMOV UR6, 0x6dc9c883 ;  /* 0x6dc9c88300067882 */ /* 0x000fe20000000000 */
[----:B------:R-:W-:Y:S01]  /*10e0*/  UMOV UR7, 0x3fe45f30 ;  /* 0x3fe45f3000077882 */ /* 0x000fe20000000000 */
[C---:B------:R-:W-:Y:S01]  /*10f0*/  DSETP.GE.AND P0, PT, |R6|.reuse, 2.14748364800000000000e+09, PT ;  /* 0x41e000000600742a */ /* 0x040fe20003f06200 */
[----:B------:R-:W-:Y:S01]  /*1100*/  BSSY.RECONVERGENT B1, `(.L_x_15) ;  /* 0x0000012000017945 */ /* 0x000fe20003800200 */
        /* <DEDUP_REMOVED lines=16> */
[----:B------:R-:W-:-:S07]  /*1210*/  IMAD.MOV.U32 R0, RZ, RZ, R6 ;  /* 0x000000ffff007224 */ /* 0x000fce00078e0006 */
.L_x_16:
[----:B------:R-:W-:Y:S05]  /*1220*/  BSYNC.RECONVERGENT B1 ;  /* 0x0000000000017941 */ /* 0x000fea0003800200 */
.L_x_15:
[----:B------:R-:W-:-:S07]  /*1230*/  VIADD R0, R0, 0x1 ;  /* 0x0000000100007836 */ /* 0x000fce0000000000 */
.L_x_14:
[----:B------:R-:W-:Y:S05]  /*1240*/  BSYNC.RECONVERGENT B0 ;  /* 0x0000000000007941 */ /* 0x000fea0003800200 */
.L_x_13:
[----:B------:R-:W0:Y:S01]  /*1250*/  LDCU.64 UR6, c[0x4][0x8] ;  /* 0x01000100ff0677ac */ /* 0x000e220008000a00 */
[----:B------:R-:W-:-:S05]  /*1260*/  IMAD.SHL.U32 R4, R0, 0x40, RZ ;  /* 0x0000004000047824 */ /* 0x000fca00078e00ff */
[----:B------:R-:W-:-:S04]  /*1270*/  LOP3.LUT R4, R4, 0x40, RZ, 0xc0, !PT ;  /* 0x0000004004047812 */ /* 0x000fc800078ec0ff */
[----:B0-----:R-:W-:-:S05]  /*1280*/  IADD3 R26, P0, PT, R4, UR6, RZ ;  /* 0x00000006041a7c10 */ /* 0x001fca000ff1e0ff */
[----:B------:R-:W-:-:S05]  /*1290*/  IMAD.X R27, RZ, RZ, UR7, P0 ;  /* 0x00000007ff1b7e24 */ /* 0x000fca00080e06ff */
[----:B------:R-:W2:Y:S04]  /*12a0*/  LDG.E.128.CONSTANT R16, desc[UR4][R26.64] ;  /* 0x000000041a107981 */ /* 0x000ea8000c1e9d00 */
[----:B------:R-:W3:Y:S04]  /*12b0*/  LDG.E.128.CONSTANT R20, desc[UR4][R26.64+0x10] ;  /* 0x000010041a147981 */ /* 0x000ee8000c1e9d00 */
[----:B------:R0:W5:Y:S01]  /*12c0*/  LDG.E.128.CONSTANT R4, desc[UR4][R26.64+0x20] ;  /* 0x000020041a047981 */ /* 0x000162000c1e9d00 */
[----:B------:R-:W-:Y:S01]  /*12d0*/  LOP3.LUT R8, R0, 0x1, RZ, 0xc0, !PT ;  /* 0x0000000100087812 */ /* 0x000fe200078ec0ff */
[----:B------:R-:W-:Y:S01]  /*12e0*/  IMAD.MOV.U32 R14, RZ, RZ, 0x652b82fe ;  /* 0x652b82feff0e7424 */ /* 0x000fe200078e00ff */
[----:B------:R-:W-:Y:S01]  /*12f0*/  UMOV UR6, 0xfefa39ef ;  /* 0xfefa39ef00067882 */ /* 0x000fe20000000000 */
[----:B------:R-:W-:Y:S01]  /*1300*/  IMAD.MOV.U32 R15, RZ, RZ, 0x3ff71547 ;  /* 0x3ff71547ff0f7424 */ /* 0x000fe200078e00ff */
[----:B------:R-:W-:Y:S01]  /*1310*/  ISETP.NE.U32.AND P1, PT, R8, 0x1, PT ;  /* 0x000000010800780c */ /* 0x000fe20003f25070 */
[----:B------:R-:W-:Y:S01]  /*1320*/  IMAD.MOV.U32 R24, RZ, RZ, 0x20fd8164 ;  /* 0x20fd8164ff187424 */ /* 0x000fe200078e00ff */
[----:B------:R-:W-:Y:S01]  /*1330*/  DMUL R8, R2, R2 ;  /* 0x0000000202087228 */ /* 0x000fe20000000000 */
[----:B------:R-:W-:Y:S01]  /*1340*/  IMAD.MOV.U32 R25, RZ, RZ, 0x3da8ff83 ;  /* 0x3da8ff83ff197424 */ /* 0x000fe200078e00ff */
[----:B------:R-:W-:Y:S01]  /*1350*/  UMOV UR7, 0x3fe62e42 ;  /* 0x3fe62e4200077882 */ /* 0x000fe20000000000 */
[----:B------:R-:W-:Y:S01]  /*1360*/  DFMA R14, R10, -R14, 6.75539944105574400000e+15 ;  /* 0x433800000a0e742b */ /* 0x000fe2000000080e */
[----:B------:R-:W-:Y:S01]  /*1370*/  FSEL R24, R24, -8.06006814911005101289e+34, !P1 ;  /* 0xf9785eba18187808 */ /* 0x000fe20004800000 */
[----:B------:R-:W-:Y:S01]  /*1380*/  BSSY.RECONVERGENT B0, `(.L_x_17) ;  /* 0x000003b000007945 */ /* 0x000fe20003800200 */
[----:B------:R-:W-:-:S06]  /*1390*/  FSEL R25, -R25, 0.11223486810922622681, !P1 ;  /* 0x3de5db6519197808 */ /* 0x000fcc0004800100 */
[----:B--2---:R-:W-:Y:S02]  /*13a0*/  DFMA R24, R8, R24, R16 ;  /* 0x000000180818722b */ /* 0x004fe40000000010 */
[----:B------:R-:W-:-:S06]  /*13b0*/  DADD R16, R14, -6.75539944105574400000e+15 ;  /* 0xc33800000e107429 */ /* 0x000fcc0000000000 */
[----:B------:R-:W-:Y:S02]  /*13c0*/  DFMA R18, R8, R24, R18 ;  /* 0x000000180812722b */ /* 0x000fe40000000012 */
[----:B------:R-:W-:Y:S01]  /*13d0*/  DFMA R24, R16, -UR6, -R10 ;  /* 0x8000000610187c2b */ /* 0x000fe2000800080a */
[----:B------:R-:W-:Y:S01]  /*13e0*/  UMOV UR6, 0x3b39803f ;  /* 0x3b39803f00067882 */ /* 0x000fe20000000000 */
[----:B------:R-:W-:-:S04]  /*13f0*/  UMOV UR7, 0x3c7abc9e ;  /* 0x3c7abc9e00077882 */ /* 0x000fc80000000000 */
[----:B---3--:R-:W-:Y:S02]  /*1400*/  DFMA R18, R8, R18, R20 ;  /* 0x000000120812722b */ /* 0x008fe40000000014 */
[----:B------:R-:W-:Y:S01]  /*1410*/  DFMA R16, R16, -UR6, R24 ;  /* 0x8000000610107c2b */ /* 0x000fe20008000018 */
[----:B------:R-:W-:Y:S01]  /*1420*/  UMOV UR6, 0x69ce2bdf ;  /* 0x69ce2bdf00067882 */ /* 0x000fe20000000000 */
[----:B------:R-:W-:Y:S01]  /*1430*/  IMAD.MOV.U32 R24, RZ, RZ, -0x35dec16 ;  /* 0xfca213eaff187424 */ /* 0x000fe200078e00ff */
[----:B------:R-:W-:Y:S01]  /*1440*/  UMOV UR7, 0x3e5ade15 ;  /* 0x3e5ade1500077882 */ /* 0x000fe20000000000 */
[----:B------:R-:W-:Y:S02]  /*1450*/  IMAD.MOV.U32 R25, RZ, RZ, 0x3e928af3 ;  /* 0x3e928af3ff197424 */ /* 0x000fe400078e00ff */
[----:B------:R-:W-:-:S04]  /*1460*/  DFMA R22, R8, R18, R22 ;  /* 0x000000120816722b */ /* 0x000fc80000000016 */
        /* <DEDUP_REMOVED lines=25> */
[----:B------:R-:W-:-:S08]  /*1600*/  DFMA R24, R16, R24, 1 ;  /* 0x3ff000001018742b */ /* 0x000fd00000000018 */
[----:B------:R-:W-:Y:S02]  /*1610*/  DFMA R16, R16, R24, 1 ;  /* 0x3ff000001010742b */ /* 0x000fe40000000018 */
[----:B------:R-:W-:-:S08]  /*1620*/  DADD R24, -RZ, -R10 ;  /* 0x00000000ff187229 */ /* 0x000fd0000000090a */
[----:B------:R-:W-:Y:S02]  /*1630*/  IMAD R19, R14, 0x100000, R17 ;  /* 0x001000000e137824 */ /* 0x000fe400078e0211 */
[----:B------:R-:W-:Y:S01]  /*1640*/  FSETP.GEU.AND P0, PT, |R25|, 4.1917929649353027344, PT ;  /* 0x4086232b1900780b */ /* 0x000fe20003f0e200 */
[----:B------:R-:W-:-:S12]  /*1650*/  IMAD.MOV.U32 R18, RZ, RZ, R16 ;  /* 0x000000ffff127224 */ /* 0x000fd800078e0010 */
[----:B0-----:R-:W-:Y:S05]  /*1660*/  @!P0 BRA `(.L_x_18) ;  /* 0x0000000000308947 */ /* 0x001fea0003800000 */
[----:B------:R-:W-:Y:S01]  /*1670*/  FSETP.GEU.AND P2, PT, |R25|, 4.2275390625, PT ;  /* 0x408748001900780b */ /* 0x000fe20003f4e200 */
[C---:B------:R-:W-:Y:S02]  /*1680*/  DADD R18, -R10.reuse, +INF ;  /* 0x7ff000000a127429 */ /* 0x040fe40000000100 */
[----:B------:R-:W-:-:S08]  /*1690*/  DSETP.GT.AND P0, PT, R10, RZ, PT ;  /* 0x000000ff0a00722a */ /* 0x000fd00003f04000 */
[----:B------:R-:W-:Y:S02]  /*16a0*/  FSEL R18, R18, RZ, !P0 ;  /* 0x000000ff12127208 */ /* 0x000fe40004000000 */
[----:B------:R-:W-:Y:S02]  /*16b0*/  @!P2 LEA.HI R15, R14, R14, RZ, 0x1 ;  /* 0x0000000e0e0fa211 */ /* 0x000fe400078f08ff */
[----:B------:R-:W-:Y:S02]  /*16c0*/  FSEL R19, R19, RZ, !P0 ;  /* 0x000000ff13137208 */ /* 0x000fe40004000000 */
[----:B------:R-:W-:-:S05]  /*16d0*/  @!P2 SHF.R.S32.HI R15, RZ, 0x1, R15 ;  /* 0x00000001ff0fa819 */ /* 0x000fca000001140f */
[----:B------:R-:W-:Y:S02]  /*16e0*/  @!P2 IMAD.IADD R10, R14, 0x1, -R15 ;  /* 0x000000010e0aa824 */ /* 0x000fe400078e0a0f */
[----:B------:R-:W-:-:S03]  /*16f0*/  @!P2 IMAD R17, R15, 0x100000, R17 ;  /* 0x001000000f11a824 */ /* 0x000fc600078e0211 */
[----:B------:R-:W-:Y:S01]  /*1700*/  @!P2 LEA R11, R10, 0x3ff00000, 0x14 ;  /* 0x3ff000000a0ba811 */ /* 0x000fe200078ea0ff */
[----:B------:R-:W-:-:S06]  /*1710*/  @!P2 IMAD.MOV.U32 R10, RZ, RZ, RZ ;  /* 0x000000ffff0aa224 */ /* 0x000fcc00078e00ff */
[----:B------:R-:W-:-:S11]  /*1720*/  @!P2 DMUL R18, R16, R10 ;  /* 0x0000000a1012a228 */ /* 0x000fd60000000000 */
.L_x_18:
[----:B------:R-:W-:Y:S05]  /*1730*/  BSYNC.RECONVERGENT B0 ;  /* 0x0000000000007941 */ /* 0x000fea0003800200 */
.L_x_17:
[----:B------:R-:W-:Y:S01]  /*1740*/  DADD R10, R18, 1 ;  /* 0x3ff00000120a7429 */ /* 0x000fe20000000000 */
[----:B------:R-:W-:Y:S01]  /*1750*/  LOP3.LUT P0, RZ, R0, 0x2, RZ, 0xc0, !PT ;  /* 0x0000000200ff7812 */ /* 0x000fe2000780c0ff */
[C---:B-----5:R-:W-:Y:S01]  /*1760*/  DFMA R22, R8.reuse, R22, R4 ;  /* 0x000000160816722b */ /* 0x060fe20000000004 */
[----:B------:R-:W-:Y:S01]  /*1770*/  BSSY.RECONVERGENT B0, `(.L_x_19) ;  /* 0x000001c000007945 */ /* 0x000fe20003800200 */
[----:B------:R-:W-:Y:S02]  /*1780*/  IMAD.MOV.U32 R4, RZ, RZ, 0x1 ;  /* 0x00000001ff047424 */ /* 0x000fe400078e00ff */
[----:B------:R-:W0:Y:S04]  /*1790*/  MUFU.RCP64H R5, R11 ;  /* 0x0000000b00057308 */ /* 0x000e280000001800 */
[----:B------:R-:W-:-:S08]  /*17a0*/  DFMA R6, R8, R22, R6 ;  /* 0x000000160806722b */ /* 0x000fd00000000006 */
[----:B------:R-:W-:Y:S02]  /*17b0*/  DFMA R2, R6, R2, R2 ;  /* 0x000000020602722b */ /* 0x000fe40000000002 */
[----:B------:R-:W-:Y:S02]  /*17c0*/  DFMA R6, R8, R6, 1 ;  /* 0x3ff000000806742b */ /* 0x000fe40000000006 */
[----:B0-----:R-:W-:-:S08]  /*17d0*/  DFMA R8, -R10, R4, 1 ;  /* 0x3ff000000a08742b */ /* 0x001fd00000000104 */
[----:B------:R-:W-:Y:S01]  /*17e0*/  FSEL R6, R6, R2, !P1 ;  /* 0x0000000206067208 */ /* 0x000fe20004800000 */
[----:B------:R-:W-:Y:S01]  /*17f0*/  DFMA R8, R8, R8, R8 ;  /* 0x000000080808722b */ /* 0x000fe20000000008 */
[----:B------:R-:W-:-:S06]  /*1800*/  FSEL R7, R7, R3, !P1 ;  /* 0x0000000307077208 */ /* 0x000fcc0004800000 */
[----:B------:R-:W-:Y:S02]  /*1810*/  DADD R2, RZ, -R6 ;  /* 0x00000000ff027229 */ /* 0x000fe40000000806 */
[----:B------:R-:W-:-:S08]  /*1820*/  DFMA R8, R4, R8, R4 ;  /* 0x000000080408722b */ /* 0x000fd00000000004 */
[----:B------:R-:W-:Y:S01]  /*1830*/  DFMA R4, -R10, R8, 1 ;  /* 0x3ff000000a04742b */ /* 0x000fe20000000108 */
[----:B------:R-:W-:Y:S02]  /*1840*/  FSEL R2, R6, R2, !P0 ;  /* 0x0000000206027208 */ /* 0x000fe40004000000 */
[----:B------:R-:W-:-:S05]  /*1850*/  FSEL R3, R7, R3, !P0 ;  /* 0x0000000307037208 */ /* 0x000fca0004000000 */
[----:B------:R-:W-:Y:S02]  /*1860*/  DFMA R4, R8, R4, R8 ;  /* 0x000000040804722b */ /* 0x000fe40000000008 */
[----:B------:R-:W-:-:S08]  /*1870*/  DMUL R12, R12, R2 ;  /* 0x000000020c0c7228 */ /* 0x000fd00000000000 */
[----:B------:R-:W-:Y:S02]  /*1880*/  DMUL R2, R12, R4 ;  /* 0x000000040c027228 */ /* 0x000fe40000000000 */
[----:B------:R-:W-:-:S06]  /*1890*/  FSETP.GEU.AND P1, PT, |R13|, 6.5827683646048100446e-37, PT ;  /* 0x036000000d00780b */ /* 0x000fcc0003f2e200 */
[----:B------:R-:W-:-:S08]  /*18a0*/  DFMA R6, -R10, R2, R12 ;  /* 0x000000020a06722b */ /* 0x000fd0000000010c */
[----:B------:R-:W-:-:S10]  /*18b0*/  DFMA R2, R4, R6, R2 ;  /* 0x000000060402722b */ /* 0x000fd40000000002 */
[----:B------:R-:W-:-:S05]  /*18c0*/  FFMA R0, RZ, R11, R3 ;  /* 0x0000000bff007223 */ /* 0x000fca0000000003 */
[----:B------:R-:W-:-:S13]  /*18d0*/  FSETP.GT.AND P0, PT, |R0|, 1.469367938527859385e-39, PT ;  /* 0x001000000000780b */ /* 0x000fda0003f04200 */
[----:B------:R-:W-:Y:S05]  /*18e0*/  @P0 BRA P1, `(.L_x_20) ;  /* 0x0000000000100947 */ /* 0x000fea0000800000 */
[----:B------:R-:W-:-:S07]  /*18f0*/  MOV R0, 0x1910 ;  /* 0x0000191000007802 */ /* 0x000fce0000000f00 */
[----:B------:R-:W-:Y:S05]  /*1900*/  CALL.REL.NOINC `($__internal_0_$__cuda_sm20_div_rn_f64_full) ;  /* 0x0000000000207944 */ /* 0x000fea0003c00000 */
[----:B------:R-:W-:Y:S02]  /*1910*/  IMAD.MOV.U32 R2, RZ, RZ, R8 ;  /* 0x000000ffff027224 */ /* 0x000fe400078e0008 */
[----:B------:R-:W-:-:S07]  /*1920*/  IMAD.MOV.U32 R3, RZ, RZ, R9 ;  /* 0x000000ffff037224 */ /* 0x000fce00078e0009 */
.L_x_20:
[----:B------:R-:W-:Y:S05]  /*1930*/  BSYNC.RECONVERGENT B0 ;  /* 0x0000000000007941 */ /* 0x000fea0003800200 */
.L_x_19:
[----:B------:R-:W0:Y:S01]  /*1940*/  LDCU.64 UR6, c[0x0][0x388] ;  /* 0x00007100ff0677ac */ /* 0x000e220008000a00 */
[----:B------:R-:W1:Y:S01]  /*1950*/  LDC.64 R4, c[0x0][0x398] ;  /* 0x0000e600ff047b82 */ /* 0x000e620000000a00 */
[----:B0-----:R-:W-:-:S07]  /*1960*/  DMUL R2, R2, UR6 ;  /* 0x0000000602027c28 */ /* 0x001fce0008000000 */
[----:B-1----:R-:W-:Y:S01]  /*1970*/  REDG.E.ADD.F64.RN.STRONG.GPU desc[UR4][R4.64], R2 ;  /* 0x00000002040079a6 */ /* 0x002fe2000c12ff04 */
[----:B------:R-:W-:Y:S05]  /*1980*/  EXIT ;  /* 0x000000000000794d */ /* 0x000fea0003800000 */
        .weak           $__internal_0_$__cuda_sm20_div_rn_f64_full
        .type           $__internal_0_$__cuda_sm20_div_rn_f64_full,@function
        .size           $__internal_0_$__cuda_sm20_div_rn_f64_full,($__internal_1_$__cuda_sm20_dsqrt_rn_f64_mediumpath_v1 - $__internal_0_$__cuda_sm20_div_rn_f64_full)
$__internal_0_$__cuda_sm20_div_rn_f64_full:
[C---:B------:R-:W-:Y:S01]  /*1990*/  FSETP.GEU.AND P0, PT, |R11|.reuse, 1.469367938527859385e-39, PT ;  /* 0x001000000b00780b */ /* 0x040fe20003f0e200 */
[--C-:B------:R-:W-:Y:S01]  /*19a0*/  IMAD.MOV.U32 R6, RZ, RZ, R10.reuse ;  /* 0x000000ffff067224 */ /* 0x100fe200078e000a */
[----:B------:R-:W-:Y:S01]  /*19b0*/  LOP3.LUT R2, R11, 0x800fffff, RZ, 0xc0, !PT ;  /* 0x800fffff0b027812 */ /* 0x000fe200078ec0ff */
[----:B------:R-:W-:Y:S01]  /*19c0*/  IMAD.MOV.U32 R7, RZ, RZ, R11 ;  /* 0x000000ffff077224 */ /* 0x000fe200078e000b */
[----:B------:R-:W-:Y:S01]  /*19d0*/  BSSY.RECONVERGENT B1, `(.L_x_21) ;  /* 0x0000058000017945 */ /* 0x000fe20003800200 */
[----:B------:R-:W-:Y:S01]  /*19e0*/  IMAD.MOV.U32 R5, RZ, RZ, R13 ;  /* 0x000000ffff057224 */ /* 0x000fe200078e000d */
[----:B------:R-:W-:Y:S01]  /*19f0*/  LOP3.LUT R3, R2, 0x3ff00000, RZ, 0xfc, !PT ;  /* 0x3ff0000002037812 */ /* 0x000fe200078efcff */
[----:B------:R-:W-:Y:S02]  /*1a00*/  IMAD.MOV.U32 R2, RZ, RZ, R10 ;  /* 0x000000ffff027224 */ /* 0x000fe400078e000a */
[----:B------:R-:W-:Y:S01]  /*1a10*/  IMAD.MOV.U32 R14, RZ, RZ, 0x1 ;  /* 0x00000001ff0e7424 */ /* 0x000fe200078e00ff */
[C---:B------:R-:W-:Y:S01]  /*1a20*/  FSETP.GEU.AND P2, PT, |R5|.reuse, 1.469367938527859385e-39, PT ;  /* 0x001000000500780b */ /* 0x040fe20003f4e200 */
[----:B------:R-:W-:Y:S01]  /*1a30*/  IMAD.MOV.U32 R4, RZ, RZ, R12 ;  /* 0x000000ffff047224 */ /* 0x000fe200078e000c */
[----:B------:R-:W-:Y:S01]  /*1a40*/  LOP3.LUT R8, R5, 0x7ff00000, RZ, 0xc0, !PT ;  /* 0x7ff0000005087812 */ /* 0x000fe200078ec0ff */
[----:B------:R-:W-:-:S02]  /*1a50*/  @!P0 DMUL R2, R6, 8.98846567431157953865e+307 ;  /* 0x7fe0000006028828 */ /* 0x000fc40000000000 */
[----:B------:R-:W-:-:S04]  /*1a60*/  IMAD.MOV.U32 R10, RZ, RZ, R4 ;  /* 0x000000ffff0a7224 */ /* 0x000fc800078e0004 */
[----:B------:R-:W0:Y:S04]  /*1a70*/  MUFU.RCP64H R15, R3 ;  /* 0x00000003000f7308 */ /* 0x000e280000001800 */
[----:B------:R-:W-:-:S04]  /*1a80*/  @!P2 LOP3.LUT R9, R7, 0x7ff00000, RZ, 0xc0, !PT ;  /* 0x7ff000000709a812 */ /* 0x000fc800078ec0ff */
[----:B------:R-:W-:Y:S01]  /*1a90*/  @!P2 ISETP.GE.U32.AND P3, PT, R8, R9, PT ;  /* 0x000000090800a20c */ /* 0x000fe20003f66070 */
[----:B------:R-:W-:Y:S01]  /*1aa0*/  IMAD.MOV.U32 R9, RZ, RZ, 0x1ca00000 ;  /* 0x1ca00000ff097424 */ /* 0x000fe200078e00ff */
[----:B0-----:R-:W-:-:S08]  /*1ab0*/  DFMA R12, R14, -R2, 1 ;  /* 0x3ff000000e0c742b */ /* 0x001fd00000000802 */
[----:B------:R-:W-:Y:S01]  /*1ac0*/  DFMA R16, R12, R12, R12 ;  /* 0x0000000c0c10722b */ /* 0x000fe2000000000c */
[----:B------:R-:W-:-:S04]  /*1ad0*/  LOP3.LUT R13, R11, 0x7ff00000, RZ, 0xc0, !PT ;  /* 0x7ff000000b0d7812 */ /* 0x000fc800078ec0ff */
[----:B------:R-:W-:-:S03]  /*1ae0*/  ISETP.GE.U32.AND P1, PT, R8, R13, PT ;  /* 0x0000000d0800720c */ /* 0x000fc60003f26070 */
[----:B------:R-:W-:Y:S01]  /*1af0*/  DFMA R16, R14, R16, R14 ;  /* 0x000000100e10722b */ /* 0x000fe2000000000e */
[C---:B------:R-:W-:Y:S01]  /*1b00*/  @!P2 SEL R15, R9.reuse, 0x63400000, !P3 ;  /* 0x63400000090fa807 */ /* 0x040fe20005800000 */
[----:B------:R-:W-:Y:S01]  /*1b10*/  @!P2 IMAD.MOV.U32 R14, RZ, RZ, RZ ;  /* 0x000000ffff0ea224 */ /* 0x000fe200078e00ff */
[----:B------:R-:W-:Y:S02]  /*1b20*/  SEL R11, R9, 0x63400000, !P1 ;  /* 0x63400000090b7807 */ /* 0x000fe40004800000 */
[--C-:B------:R-:W-:Y:S02]  /*1b30*/  @!P2 LOP3.LUT R15, R15, 0x80000000, R5.reuse, 0xf8, !PT ;  /* 0x800000000f0fa812 */ /* 0x100fe400078ef805 */
[----:B------:R-:W-:Y:S01]  /*1b40*/  LOP3.LUT R11, R11, 0x800fffff, R5, 0xf8, !PT ;  /* 0x800fffff0b0b7812 */ /* 0x000fe200078ef805 */
[----:B------:R-:W-:Y:S01]  /*1b50*/  DFMA R18, R16, -R2, 1 ;  /* 0x3ff000001012742b */ /* 0x000fe20000000802 */
[----:B------:R-:W-:-:S06]  /*1b60*/  @!P2 LOP3.LUT R15, R15, 0x100000, RZ, 0xfc, !PT ;  /* 0x001000000f0fa812 */ /* 0x000fcc00078efcff */
[----:B------:R-:W-:Y:S02]  /*1b70*/  @!P2 DFMA R10, R10, 2, -R14 ;  /* 0x400000000a0aa82b */ /* 0x000fe4000000080e */
[----:B------:R-:W-:Y:S01]  /*1b80*/  DFMA R14, R16, R18, R16 ;  /* 0x00000012100e722b */ /* 0x000fe20000000010 */
[----:B------:R-:W-:Y:S02]  /*1b90*/  IMAD.MOV.U32 R19, RZ, RZ, R8 ;  /* 0x000000ffff137224 */ /* 0x000fe400078e0008 */
[----:B------:R-:W-:Y:S01]  /*1ba0*/  IMAD.MOV.U32 R18, RZ, RZ, R13 ;  /* 0x000000ffff127224 */ /* 0x000fe200078e000d */
[----:B------:R-:W-:-:S04]  /*1bb0*/  @!P0 LOP3.LUT R18, R3, 0x7ff00000, RZ, 0xc0, !PT ;  /* 0x7ff0000003128812 */ /* 0x000fc800078ec0ff */
[----:B------:R-:W-:Y:S01]  /*1bc0*/  @!P2 LOP3.LUT R19, R11, 0x7ff00000, RZ, 0xc0, !PT ;  /* 0x7ff000000b13a812 */ /* 0x000fe200078ec0ff */
[----:B------:R-:W-:Y:S01]  /*1bd0*/  DMUL R16, R14, R10 ;  /* 0x0000000a0e107228 */ /* 0x000fe20000000000 */
[----:B------:R-:W-:-:S03]  /*1be0*/  VIADD R21, R18, 0xffffffff ;  /* 0xffffffff12157836 */ /* 0x000fc60000000000 */
[----:B------:R-:W-:-:S04]  /*1bf0*/  VIADD R20, R19, 0xffffffff ;  /* 0xffffffff13147836 */ /* 0x000fc80000000000 */
[----:B------:R-:W-:Y:S01]  /*1c00*/  DFMA R12, R16, -R2, R10 ;  /* 0x80000002100c722b */ /* 0x000fe2000000000a */
[----:B------:R-:W-:-:S04]  /*1c10*/  ISETP.GT.U32.AND P0, PT, R20, 0x7feffffe, PT ;  /* 0x7feffffe1400780c */ /* 0x000fc80003f04070 */
[----:B------:R-:W-:-:S03]  /*1c20*/  ISETP.GT.U32.OR P0, PT, R21, 0x7feffffe, P0 ;  /* 0x7feffffe1500780c */ /* 0x000fc60000704470 */
[----:B------:R-:W-:-:S10]  /*1c30*/  DFMA R12, R14, R12, R16 ;  /* 0x0000000c0e0c722b */ /* 0x000fd40000000010 */
[----:B------:R-:W-:Y:S05]  /*1c40*/  @P0 BRA `(.L_x_22) ;  /* 0x00000000006c0947 */ /* 0x000fea0003800000 */
[----:B------:R-:W-:-:S04]  /*1c50*/  LOP3.LUT R5, R7, 0x7ff00000, RZ, 0xc0, !PT ;  /* 0x7ff0000007057812 */ /* 0x000fc800078ec0ff */
[CC--:B------:R-:W-:Y:S02]  /*1c60*/  VIADDMNMX R4, R8.reuse, -R5.reuse, 0xb9600000, !PT ;  /* 0xb960000008047446 */ /* 0x0c0fe40007800905 */
[----:B------:R-:W-:Y:S02]  /*1c70*/  ISETP.GE.U32.AND P0, PT, R8, R5, PT ;  /* 0x000000050800720c */ /* 0x000fe40003f06070 */
[----:B------:R-:W-:Y:S02]  /*1c80*/  VIMNMX R4, PT, PT, R4, 0x46a00000, PT ;  /* 0x46a0000004047848 */ /* 0x000fe40003fe0100 */
[----:B------:R-:W-:-:S05]  /*1c90*/  SEL R9, R9, 0x63400000, !P0 ;  /* 0x6340000009097807 */ /* 0x000fca0004000000 */
[----:B------:R-:W-:Y:S02]  /*1ca0*/  IMAD.IADD R14, R4, 0x1, -R9 ;  /* 0x00000001040e7824 */ /* 0x000fe400078e0a09 */
[----:B------:R-:W-:Y:S02]  /*1cb0*/  IMAD.MOV.U32 R4, RZ, RZ, RZ ;  /* 0x000000ffff047224 */ /* 0x000fe400078e00ff */
[----:B------:R-:W-:-:S06]  /*1cc0*/  VIADD R5, R14, 0x7fe00000 ;  /* 0x7fe000000e057836 */ /* 0x000fcc0000000000 */
[----:B------:R-:W-:-:S10]  /*1cd0*/  DMUL R8, R12, R4 ;  /* 0x000000040c087228 */ /* 0x000fd40000000000 */
[----:B------:R-:W-:-:S13]  /*1ce0*/  FSETP.GTU.AND P0, PT, |R9|, 1.469367938527859385e-39, PT ;  /* 0x001000000900780b */ /* 0x000fda0003f0c200 */
[----:B------:R-:W-:Y:S05]  /*1cf0*/  @P0 BRA `(.L_x_23) ;  /* 0x0000000000940947 */ /* 0x000fea0003800000 */
[----:B------:R-:W-:Y:S01]  /*1d00*/  DFMA R2, R12, -R2, R10 ;  /* 0x800000020c02722b */ /* 0x000fe2000000000a */
[----:B------:R-:W-:-:S09]  /*1d10*/  IMAD.MOV.U32 R4, RZ, RZ, RZ ;  /* 0x000000ffff047224 */ /* 0x000fd200078e00ff */
[C---:B------:R-:W-:Y:S02]  /*1d20*/  FSETP.NEU.AND P0, PT, R3.reuse, RZ, PT ;  /* 0x000000ff0300720b */ /* 0x040fe40003f0d000 */
[----:B------:R-:W-:-:S04]  /*1d30*/  LOP3.LUT R7, R3, 0x80000000, R7, 0x48, !PT ;  /* 0x8000000003077812 */ /* 0x000fc800078e4807 */
[----:B------:R-:W-:-:S07]  /*1d40*/  LOP3.LUT R5, R7, R5, RZ, 0xfc, !PT ;  /* 0x0000000507057212 */ /* 0x000fce00078efcff */
[----:B------:R-:W-:Y:S05]  /*1d50*/  @!P0 BRA `(.L_x_23) ;  /* 0x00000000007c8947 */ /* 0x000fea0003800000 */
[----:B------:R-:W-:Y:S01]  /*1d60*/  IMAD.MOV R3, RZ, RZ, -R14 ;  /* 0x000000ffff037224 */ /* 0x000fe200078e0a0e */
[----:B------:R-:W-:Y:S01]  /*1d70*/  DMUL.RP R4, R12, R4 ;  /* 0x000000040c047228 */ /* 0x000fe20000008000 */
[----:B------:R-:W-:-:S06]  /*1d80*/  IMAD.MOV.U32 R2, RZ, RZ, RZ ;  /* 0x000000ffff027224 */ /* 0x000fcc00078e00ff */
[----:B------:R-:W-:-:S03]  /*1d90*/  DFMA R2, R8, -R2, R12 ;  /* 0x800000020802722b */ /* 0x000fc6000000000c */
[----:B------:R-:W-:-:S03]  /*1da0*/  LOP3.LUT R7, R5, R7, RZ, 0x3c, !PT ;  /* 0x0000000705077212 */ /* 0x000fc600078e3cff */
[----:B------:R-:W-:-:S04]  /*1db0*/  IADD3 R2, PT, PT, -R14, -0x43300000, RZ ;  /* 0xbcd000000e027810 */ /* 0x000fc80007ffe1ff */
[----:B------:R-:W-:-:S04]  /*1dc0*/  FSETP.NEU.AND P0, PT, |R3|, R2, PT ;  /* 0x000000020300720b */ /* 0x000fc80003f0d200 */
[----:B------:R-:W-:Y:S02]  /*1dd0*/  FSEL R8, R4, R8, !P0 ;  /* 0x0000000804087208 */ /* 0x000fe40004000000 */
[----:B------:R-:W-:Y:S01]  /*1de0*/  FSEL R9, R7, R9, !P0 ;  /* 0x0000000907097208 */ /* 0x000fe20004000000 */
[----:B------:R-:W-:Y:S06]  /*1df0*/  BRA `(.L_x_23) ;  /* 0x0000000000547947 */ /* 0x000fec0003800000 */
.L_x_22:
[----:B------:R-:W-:-:S14]  /*1e00*/  DSETP.NAN.AND P0, PT, R4, R4, PT ;  /* 0x000000040400722a */ /* 0x000fdc0003f08000 */
[----:B------:R-:W-:Y:S05]  /*1e10*/  @P0 BRA `(.L_x_24) ;  /* 0x0000000000440947 */ /* 0x000fea0003800000 */
[----:B------:R-:W-:-:S14]  /*1e20*/  DSETP.NAN.AND P0, PT, R6, R6, PT ;  /* 0x000000060600722a */ /* 0x000fdc0003f08000 */
[----:B------:R-:W-:Y:S05]  /*1e30*/  @P0 BRA `(.L_x_25) ;  /* 0x0000000000300947 */ /* 0x000fea0003800000 */
[----:B------:R-:W-:Y:S01]  /*1e40*/  ISETP.NE.AND P0, PT, R19, R18, PT ;  /* 0x000000121300720c */ /* 0x000fe20003f05270 */
[----:B------:R-:W-:Y:S02]  /*1e50*/  IMAD.MOV.U32 R8, RZ, RZ, 0x0 ;  /* 0x00000000ff087424 */ /* 0x000fe400078e00ff */
[----:B------:R-:W-:-:S10]  /*1e60*/  IMAD.MOV.U32 R9, RZ, RZ, -0x80000 ;  /* 0xfff80000ff097424 */ /* 0x000fd400078e00ff */
[----:B------:R-:W-:Y:S05]  /*1e70*/  @!P0 BRA `(.L_x_23) ;  /* 0x0000000000348947 */ /* 0x000fea0003800000 */
[----:B------:R-:W-:Y:S02]  /*1e80*/  ISETP.NE.AND P0, PT, R19, 0x7ff00000, PT ;  /* 0x7ff000001300780c */ /* 0x000fe40003f05270 */
[----:B------:R-:W-:Y:S02]  /*1e90*/  LOP3.LUT R9, R5, 0x80000000, R7, 0x48, !PT ;  /* 0x8000000005097812 */ /* 0x000fe400078e4807 */
[----:B------:R-:W-:-:S13]  /*1ea0*/  ISETP.EQ.OR P0, PT, R18, RZ, !P0 ;  /* 0x000000ff1200720c */ /* 0x000fda0004702670 */
[----:B------:R-:W-:Y:S01]  /*1eb0*/  @P0 LOP3.LUT R2, R9, 0x7ff00000, RZ, 0xfc, !PT ;  /* 0x7ff0000009020812 */ /* 0x000fe200078efcff */
[----:B------:R-:W-:Y:S02]  /*1ec0*/  @!P0 IMAD.MOV.U32 R8, RZ, RZ, RZ ;  /* 0x000000ffff088224 */ /* 0x000fe400078e00ff */
[----:B------:R-:W-:Y:S02]  /*1ed0*/  @P0 IMAD.MOV.U32 R8, RZ, RZ, RZ ;  /* 0x000000ffff080224 */ /* 0x000fe400078e00ff */
[----:B------:R-:W-:Y:S01]  /*1ee0*/  @P0 IMAD.MOV.U32 R9, RZ, RZ, R2 ;  /* 0x000000ffff090224 */ /* 0x000fe200078e0002 */
[----:B------:R-:W-:Y:S06]  /*1ef0*/  BRA `(.L_x_23) ;  /* 0x0000000000147947 */ /* 0x000fec0003800000 */
.L_x_25:
[----:B------:R-:W-:Y:S01]  /*1f00*/  LOP3.LUT R9, R7, 0x80000, RZ, 0xfc, !PT ;  /* 0x0008000007097812 */ /* 0x000fe200078efcff */
[----:B------:R-:W-:Y:S01]  /*1f10*/  IMAD.MOV.U32 R8, RZ, RZ, R6 ;  /* 0x000000ffff087224 */ /* 0x000fe200078e0006 */
[----:B------:R-:W-:Y:S06]  /*1f20*/  BRA `(.L_x_23) ;  /* 0x0000000000087947 */ /* 0x000fec0003800000 */
.L_x_24:
[----:B------:R-:W-:Y:S01]  /*1f30*/  LOP3.LUT R9, R5, 0x80000, RZ, 0xfc, !PT ;  /* 0x0008000005097812 */ /* 0x000fe200078efcff */
[----:B------:R-:W-:-:S07]  /*1f40*/  IMAD.MOV.U32 R8, RZ, RZ, R4 ;  /* 0x000000ffff087224 */ /* 0x000fce00078e0004 */
.L_x_23:
[----:B------:R-:W-:Y:S05]  /*1f50*/  BSYNC.RECONVERGENT B1 ;  /* 0x0000000000017941 */ /* 0x000fea0003800200 */
.L_x_21:
[----:B------:R-:W-:Y:S02]  /*1f60*/  IMAD.MOV.U32 R2, RZ, RZ, R0 ;  /* 0x000000ffff027224 */ /* 0x000fe400078e0000 */
[----:B------:R-:W-:-:S04]  /*1f70*/  IMAD.MOV.U32 R3, RZ, RZ, 0x0 ;  /* 0x00000000ff037424 */ /* 0x000fc800078e00ff */
[----:B------:R-:W-:Y:S05]  /*1f80*/  RET.REL.NODEC R2 `(_Z15naiveRiemannSumIdXadL_Z18complex_kernel_gpuIdET_S1_EEEvS1_S1_iPS1_) ;  /* 0xffffffe0021c7950 */ /* 0x000fea0003c3ffff */
        .weak           $__internal_1_$__cuda_sm20_dsqrt_rn_f64_mediumpath_v1
        .type           $__internal_1_$__cuda_sm20_dsqrt_rn_f64_mediumpath_v1,@function
        .size           $__internal_1_$__cuda_sm20_dsqrt_rn_f64_mediumpath_v1,($_Z15naiveRiemannSumIdXadL_Z18complex_kernel_gpuIdET_S1_EEEvS1_S1_iPS1_$__internal_accurate_pow - $__internal_1_$__cuda_sm20_dsqrt_rn_f64_mediumpath_v1)
$__internal_1_$__cuda_sm20_dsqrt_rn_f64_mediumpath_v1:
[----:B------:R-:W-:Y:S01]  /*1f90*/  ISETP.GE.U32.AND P0, PT, R4, -0x3400000, PT ;  /* 0xfcc000000400780c */ /* 0x000fe20003f06070 */
[----:B------:R-:W-:Y:S01]  /*1fa0*/  BSSY.RECONVERGENT B1, `(.L_x_26) ;  /* 0x0000024000017945 */ /* 0x000fe20003800200 */
[----:B------:R-:W-:-:S11]  /*1fb0*/  IMAD.MOV.U32 R7, RZ, RZ, R21 ;  /* 0x000000ffff077224 */ /* 0x000fd600078e0015 */
[----:B------:R-:W-:Y:S05]  /*1fc0*/  @!P0 BRA `(.L_x_27) ;  /* 0x0000000000208947 */ /* 0x000fea0003800000 */
[----:B------:R-:W-:-:S10]  /*1fd0*/  DFMA.RM R6, R14, R6, R8 ;  /* 0x000000060e06722b */ /* 0x000fd40000004008 */
[----:B------:R-:W-:-:S05]  /*1fe0*/  IADD3 R4, P0, PT, R6, 0x1, RZ ;  /* 0x0000000106047810 */ /* 0x000fca0007f1e0ff */
[----:B------:R-:W-:-:S06]  /*1ff0*/  IMAD.X R5, RZ, RZ, R7, P0 ;  /* 0x000000ffff057224 */ /* 0x000fcc00000e0607 */
[----:B------:R-:W-:-:S08]  /*2000*/  DFMA.RP R2, -R6, R4, R2 ;  /* 0x000000040602722b */ /* 0x000fd00000008102 */
[----:B------:R-:W-:-:S06]  /*2010*/  DSETP.GT.AND P0, PT, R2, RZ, PT ;  /* 0x000000ff0200722a */ /* 0x000fcc0003f04000 */
[----:B------:R-:W-:Y:S02]  /*2020*/  FSEL R4, R4, R6, P0 ;  /* 0x0000000604047208 */ /* 0x000fe40000000000 */
[----:B------:R-:W-:Y:S01]  /*2030*/  FSEL R5, R5, R7, P0 ;  /* 0x0000000705057208 */ /* 0x000fe20000000000 */
[----:B------:R-:W-:Y:S06]  /*2040*/  BRA `(.L_x_28) ;  /* 0x0000000000647947 */ /* 0x000fec0003800000 */
.L_x_27:
[----:B------:R-:W-:-:S14]  /*2050*/  DSETP.NE.AND P0, PT, R2, RZ, PT ;  /* 0x000000ff0200722a */ /* 0x000fdc0003f05000 */
[----:B------:R-:W-:Y:S05]  /*2060*/  @!P0 BRA `(.L_x_29) ;  /* 0x0000000000588947 */ /* 0x000fea0003800000 */
[----:B------:R-:W-:-:S13]  /*2070*/  ISETP.GE.AND P0, PT, R3, RZ, PT ;  /* 0x000000ff0300720c */ /* 0x000fda0003f06270 */
[----:B------:R-:W-:Y:S02]  /*2080*/  @!P0 IMAD.MOV.U32 R4, RZ, RZ, 0x0 ;  /* 0x00000000ff048424 */ /* 0x000fe400078e00ff */
[----:B------:R-:W-:Y:S01]  /*2090*/  @!P0 IMAD.MOV.U32 R5, RZ, RZ, -0x80000 ;  /* 0xfff80000ff058424 */ /* 0x000fe200078e00ff */
[----:B------:R-:W-:Y:S06]  /*20a0*/  @!P0 BRA `(.L_x_28) ;  /* 0x00000000004c8947 */ /* 0x000fec0003800000 */
[----:B------:R-:W-:-:S13]  /*20b0*/  ISETP.GT.AND P0, PT, R3, 0x7fefffff, PT ;  /* 0x7fefffff0300780c */ /* 0x000fda0003f04270 */
[----:B------:R-:W-:Y:S05]  /*20c0*/  @P0 BRA `(.L_x_29) ;  /* 0x0000000000400947 */ /* 0x000fea0003800000 */
[----:B------:R-:W-:Y:S01]  /*20d0*/  DMUL R2, R2, 8.11296384146066816958e+31 ;  /* 0x4690000002027828 */ /* 0x000fe20000000000 */
[----:B------:R-:W-:Y:S02]  /*20e0*/  IMAD.MOV.U32 R4, RZ, RZ, RZ ;  /* 0x000000ffff047224 */ /* 0x000fe400078e00ff */
[----:B------:R-:W-:Y:S02]  /*20f0*/  IMAD.MOV.U32 R8, RZ, RZ, 0x0 ;  /* 0x00000000ff087424 */ /* 0x000fe400078e00ff */
[----:B------:R-:W-:Y:S01]  /*2100*/  IMAD.MOV.U32 R9, RZ, RZ, 0x3fd80000 ;  /* 0x3fd80000ff097424 */ /* 0x000fe200078e00ff */
[----:B------:R-:W0:Y:S02]  /*2110*/  MUFU.RSQ64H R5, R3 ;  /* 0x0000000300057308 */ /* 0x000e240000001c00 */
[----:B0-----:R-:W-:-:S08]  /*2120*/  DMUL R6, R4, R4 ;  /* 0x0000000404067228 */ /* 0x001fd00000000000 */
[----:B------:R-:W-:-:S08]  /*2130*/  DFMA R6, R2, -R6, 1 ;  /* 0x3ff000000206742b */ /* 0x000fd00000000806 */
[----:B------:R-:W-:Y:S02]  /*2140*/  DFMA R8, R6, R8, 0.5 ;  /* 0x3fe000000608742b */ /* 0x000fe40000000008 */
[----:B------:R-:W-:-:S08]  /*2150*/  DMUL R6, R4, R6 ;  /* 0x0000000604067228 */ /* 0x000fd00000000000 */
[----:B------:R-:W-:-:S08]  /*2160*/  DFMA R6, R8, R6, R4 ;  /* 0x000000060806722b */ /* 0x000fd00000000004 */
[----:B------:R-:W-:Y:S02]  /*2170*/  DMUL R4, R2, R6 ;  /* 0x0000000602047228 */ /* 0x000fe40000000000 */
[----:B------:R-:W-:-:S06]  /*2180*/  VIADD R7, R7, 0xfff00000 ;  /* 0xfff0000007077836 */ /* 0x000fcc0000000000 */
[----:B------:R-:W-:-:S08]  /*2190*/  DFMA R8, R4, -R4, R2 ;  /* 0x800000040408722b */ /* 0x000fd00000000002 */
[----:B------:R-:W-:-:S10]  /*21a0*/  DFMA R4, R6, R8, R4 ;  /* 0x000000080604722b */ /* 0x000fd40000000004 */
[----:B------:R-:W-:Y:S01]  /*21b0*/  VIADD R5, R5, 0xfcb00000 ;  /* 0xfcb0000005057836 */ /* 0x000fe20000000000 */
[----:B------:R-:W-:Y:S06]  /*21c0*/  BRA `(.L_x_28) ;  /* 0x0000000000047947 */ /* 0x000fec0003800000 */
.L_x_29:
[----:B------:R-:W-:-:S11]  /*21d0*/  DADD R4, R2, R2 ;  /* 0x0000000002047229 */ /* 0x000fd60000000002 */
.L_x_28:
[----:B------:R-:W-:Y:S05]  /*21e0*/  BSYNC.RECONVERGENT B1 ;  /* 0x0000000000017941 */ /* 0x000fea0003800200 */
.L_x_26:
[----:B------:R-:W-:Y:S02]  /*21f0*/  IMAD.MOV.U32 R2, RZ, RZ, R0 ;  /* 0x000000ffff027224 */ /* 0x000fe400078e0000 */
[----:B------:R-:W-:Y:S02]  /*2200*/  IMAD.MOV.U32 R3, RZ, RZ, 0x0 ;  /* 0x00000000ff037424 */ /* 0x000fe400078e00ff */
[----:B------:R-:W-:Y:S02]  /*2210*/  IMAD.MOV.U32 R16, RZ, RZ, R4 ;  /* 0x000000ffff107224 */ /* 0x000fe400078e0004 */
[----:B------:R-:W-:Y:S01]  /*2220*/  IMAD.MOV.U32 R17, RZ, RZ, R5 ;  /* 0x000000ffff117224 */ /* 0x000fe200078e0005 */
[----:B------:R-:W-:Y:S06]  /*2230*/  RET.REL.NODEC R2 `(_Z15naiveRiemannSumIdXadL_Z18complex_kernel_gpuIdET_S1_EEEvS1_S1_iPS1_) ;  /* 0xffffffdc02707950 */ /* 0x000fec0003c3ffff */
        .type           $_Z15naiveRiemannSumIdXadL_Z18complex_kernel_gpuIdET_S1_EEEvS1_S1_iPS1_$__internal_accurate_pow,@function
        .size           $_Z15naiveRiemannSumIdXadL_Z18complex_kernel_gpuIdET_S1_EEEvS1_S1_iPS1_$__internal_accurate_pow,($_Z15naiveRiemannSumIdXadL_Z18complex_kernel_gpuIdET_S1_EEEvS1_S1_iPS1_$__internal_trig_reduction_slowpathd - $_Z15naiveRiemannSumIdXadL_Z18complex_kernel_gpuIdET_S1_EEEvS1_S1_iPS1_$__internal_accurate_pow)
$_Z15naiveRiemannSumIdXadL_Z18complex_kernel_gpuIdET_S1_EEEvS1_S1_iPS1_$__internal_accurate_pow:
[----:B------:R-:W-:Y:S01]  /*2240*/  ISETP.GT.U32.AND P0, PT, R3, 0xfffff, PT ;  /* 0x000fffff0300780c */ /* 0x000fe20003f04070 */
[----:B------:R-:W-:Y:S01]  /*2250*/  IMAD.MOV.U32 R6, RZ, RZ, R3 ;  /* 0x000000ffff067224 */ /* 0x000fe200078e0003 */
[----:B------:R-:W-:Y:S01]  /*2260*/  UMOV UR6, 0x7d2cafe2 ;  /* 0x7d2cafe200067882 */ /* 0x000fe20000000000 */
[----:B------:R-:W-:Y:S01]  /*2270*/  IMAD.MOV.U32 R14, RZ, RZ, RZ ;  /* 0x000000ffff0e7224 */ /* 0x000fe200078e00ff */
[----:B------:R-:W-:Y:S01]  /*2280*/  UMOV UR7, 0x3eb0f5ff ;  /* 0x3eb0f5ff00077882 */ /* 0x000fe20000000000 */
[----:B------:R-:W-:Y:S01]  /*2290*/  IMAD.MOV.U32 R18, RZ, RZ, 0x41ad3b5a ;  /* 0x41ad3b5aff127424 */ /* 0x000fe200078e00ff */
[----:B------:R-:W-:Y:S01]  /*22a0*/  UMOV UR8, 0x3b39803f ;  /* 0x3b39803f00087882 */ /* 0x000fe20000000000 */
[----:B------:R-:W-:Y:S01]  /*22b0*/  IMAD.MOV.U32 R19, RZ, RZ, 0x3ed0f5d2 ;  /* 0x3ed0f5d2ff137424 */ /* 0x000fe200078e00ff */
[----:B------:R-:W-:-:S05]  /*22c0*/  UMOV UR9, 0x3c7abc9e ;  /* 0x3c7abc9e00097882 */ /* 0x000fca0000000000 */
[----:B------:R-:W-:-:S10]  /*22d0*/  @!P0 DMUL R22, R2, 1.80143985094819840000e+16 ;  /* 0x4350000002168828 */ /* 0x000fd40000000000 */
[----:B------:R-:W-:Y:S02]  /*22e0*/  @!P0 IMAD.MOV.U32 R6, RZ, RZ, R23 ;  /* 0x000000ffff068224 */ /* 0x000fe400078e0017 */
[----:B------:R-:W-:-:S03]  /*22f0*/  @!P0 IMAD.MOV.U32 R2, RZ, RZ, R22 ;  /* 0x000000ffff028224 */ /* 0x000fc600078e0016 */
[----:B------:R-:W-:Y:S01]  /*2300*/  LOP3.LUT R6, R6, 0x800fffff, RZ, 0xc0, !PT ;  /* 0x800fffff06067812 */ /* 0x000fe200078ec0ff */
[----:B------:R-:W-:Y:S01]  /*2310*/  IMAD.MOV.U32 R12, RZ, RZ, R2 ;  /* 0x000000ffff0c7224 */ /* 0x000fe200078e0002 */
[----:B------:R-:W-:Y:S02]  /*2320*/  SHF.R.U32.HI R2, RZ, 0x14, R3 ;  /* 0x00000014ff027819 */ /* 0x000fe40000011603 */
[----:B------:R-:W-:Y:S02]  /*2330*/  LOP3.LUT R13, R6, 0x3ff00000, RZ, 0xfc, !PT ;  /* 0x3ff00000060d7812 */ /* 0x000fe400078efcff */
[----:B------:R-:W-:Y:S02]  /*2340*/  @!P0 LEA.HI R2, R23, 0xffffffca, RZ, 0xc ;  /* 0xffffffca17028811 */ /* 0x000fe400078f60ff */
[----:B------:R-:W-:-:S03]  /*2350*/  ISETP.GE.U32.AND P1, PT, R13, 0x3ff6a09f, PT ;  /* 0x3ff6a09f0d00780c */ /* 0x000fc60003f26070 */
[----:B------:R-:W-:-:S10]  /*2360*/  VIADD R3, R2, 0xfffffc01 ;  /* 0xfffffc0102037836 */ /* 0x000fd40000000000 */
[----:B------:R-:W-:Y:S02]  /*2370*/  @P1 VIADD R7, R13, 0xfff00000 ;  /* 0xfff000000d071836 */ /* 0x000fe40000000000 */
[----:B------:R-:W-:Y:S02]  /*2380*/  @P1 VIADD R3, R2, 0xfffffc02 ;  /* 0xfffffc0202031836 */ /* 0x000fe40000000000 */
[----:B------:R-:W-:-:S03]  /*2390*/  @P1 IMAD.MOV.U32 R13, RZ, RZ, R7 ;  /* 0x000000ffff0d1224 */ /* 0x000fc600078e0007 */
[----:B------:R-:W-:Y:S01]  /*23a0*/  LOP3.LUT R2, R3, 0x80000000, RZ, 0x3c, !PT ;  /* 0x8000000003027812 */ /* 0x000fe200078e3cff */
[----:B------:R-:W-:Y:S02]  /*23b0*/  IMAD.MOV.U32 R3, RZ, RZ, 0x43300000 ;  /* 0x43300000ff037424 */ /* 0x000fe400078e00ff */
        /* <DEDUP_REMOVED lines=13> */
[----:B------:R-:W-:-:S05]  /*2490*/  DADD R20, R20, R20 ;  /* 0x0000000014147229 */ /* 0x000fca0000000014 */
[----:B------:R-:W-:Y:S01]  /*24a0*/  DFMA R8, R16, R8, UR6 ;  /* 0x0000000610087e2b */ /* 0x000fe20008000008 */
[----:B------:R-:W-:Y:S01]  /*24b0*/  UMOV UR6, 0xe4faecd5 ;  /* 0xe4faecd500067882 */ /* 0x000fe20000000000 */
[----:B------:R-:W-:Y:S01]  /*24c0*/  UMOV UR7, 0x3f1745cd ;  /* 0x3f1745cd00077882 */ /* 0x000fe20000000000 */
[-C--:B------:R-:W-:Y:S02]  /*24d0*/  DFMA R20, R12, -R6.reuse, R20 ;  /* 0x800000060c14722b */ /* 0x080fe40000000014 */
[----:B------:R-:W-:-:S03]  /*24e0*/  DMUL R12, R6, R6 ;  /* 0x00000006060c7228 */ /* 0x000fc60000000000 */
[----:B------:R-:W-:Y:S01]  /*24f0*/  DFMA R8, R16, R8, UR6 ;  /* 0x0000000610087e2b */ /* 0x000fe20008000008 */
[----:B------:R-:W-:Y:S01]  /*2500*/  UMOV UR6, 0x258a578b ;  /* 0x258a578b00067882 */ /* 0x000fe20000000000 */
[----:B------:R-:W-:Y:S01]  /*2510*/  UMOV UR7, 0x3f3c71c7 ;  /* 0x3f3c71c700077882 */ /* 0x000fe20000000000 */
[----:B------:R-:W-:-:S05]  /*2520*/  DMUL R14, R14, R20 ;  /* 0x000000140e0e7228 */ /* 0x000fca0000000000 */
        /* <DEDUP_REMOVED lines=10> */
[----:B------:R-:W-:Y:S01]  /*25d0*/  DADD R24, -R8, UR6 ;  /* 0x0000000608187e29 */ /* 0x000fe20008000100 */
[----:B------:R-:W-:Y:S01]  /*25e0*/  UMOV UR6, 0xb9e7b0 ;  /* 0x00b9e7b000067882 */ /* 0x000fe20000000000 */
[----:B------:R-:W-:-:S06]  /*25f0*/  UMOV UR7, 0x3c46a4cb ;  /* 0x3c46a4cb00077882 */ /* 0x000fcc0000000000 */
[----:B------:R-:W-:Y:S02]  /*2600*/  DFMA R20, R16, R18, R24 ;  /* 0x000000121014722b */ /* 0x000fe40000000018 */
[C---:B------:R-:W-:Y:S01]  /*2610*/  DMUL R16, R6.reuse, R12 ;  /* 0x0000000c06107228 */ /* 0x040fe20000000000 */
[----:B------:R-:W-:Y:S01]  /*2620*/  VIADD R19, R15, 0x100000 ;  /* 0x001000000f137836 */ /* 0x000fe20000000000 */
[----:B------:R-:W-:Y:S01]  /*2630*/  DFMA R24, R6, R6, -R12 ;  /* 0x000000060618722b */ /* 0x000fe2000000080c */
[----:B------:R-:W-:-:S03]  /*2640*/  IMAD.MOV.U32 R18, RZ, RZ, R14 ;  /* 0x000000ffff127224 */ /* 0x000fc600078e000e */
[----:B------:R-:W-:Y:S01]  /*2650*/  DADD R20, R20, -UR6 ;  /* 0x8000000614147e29 */ /* 0x000fe20008000000 */
[----:B------:R-:W-:Y:S01]  /*2660*/  UMOV UR6, 0x80000000 ;  /* 0x8000000000067882 */ /* 0x000fe20000000000 */
[C---:B------:R-:W-:Y:S01]  /*2670*/  DFMA R26, R6.reuse, R12, -R16 ;  /* 0x0000000c061a722b */ /* 0x040fe20000000810 */
[----:B------:R-:W-:Y:S01]  /*2680*/  UMOV UR7, 0x43300000 ;  /* 0x4330000000077882 */ /* 0x000fe20000000000 */
[----:B------:R-:W-:-:S04]  /*2690*/  DFMA R24, R6, R18, R24 ;  /* 0x000000120618722b */ /* 0x000fc80000000018 */
[----:B------:R-:W-:Y:S02]  /*26a0*/  DADD R18, R8, R20 ;  /* 0x0000000008127229 */ /* 0x000fe40000000014 */
[----:B------:R-:W-:-:S06]  /*26b0*/  DFMA R26, R14, R12, R26 ;  /* 0x0000000c0e1a722b */ /* 0x000fcc000000001a */
[----:B------:R-:W-:Y:S02]  /*26c0*/  DMUL R12, R18, R16 ;  /* 0x00000010120c7228 */ /* 0x000fe40000000000 */
[----:B------:R-:W-:Y:S02]  /*26d0*/  DFMA R24, R6, R24, R26 ;  /* 0x000000180618722b */ /* 0x000fe4000000001a */
[----:B------:R-:W-:-:S04]  /*26e0*/  DADD R26, R8, -R18 ;  /* 0x00000000081a7229 */ /* 0x000fc80000000812 */
[----:B------:R-:W-:-:S04]  /*26f0*/  DFMA R8, R18, R16, -R12 ;  /* 0x000000101208722b */ /* 0x000fc8000000080c */
[----:B------:R-:W-:-:S04]  /*2700*/  DADD R26, R20, R26 ;  /* 0x00000000141a7229 */ /* 0x000fc8000000001a */
[----:B------:R-:W-:-:S08]  /*2710*/  DFMA R8, R18, R24, R8 ;  /* 0x000000181208722b */ /* 0x000fd00000000008 */
[----:B------:R-:W-:-:S08]  /*2720*/  DFMA R26, R26, R16, R8 ;  /* 0x000000101a1a722b */ /* 0x000fd00000000008 */
[----:B------:R-:W-:-:S08]  /*2730*/  DADD R16, R12, R26 ;  /* 0x000000000c107229 */ /* 0x000fd0000000001a */
[--C-:B------:R-:W-:Y:S02]  /*2740*/  DADD R8, R6, R16.reuse ;  /* 0x0000000006087229 */ /* 0x100fe40000000010 */
[----:B------:R-:W-:-:S06]  /*2750*/  DADD R12, R12, -R16 ;  /* 0x000000000c0c7229 */ /* 0x000fcc0000000810 */
[----:B------:R-:W-:Y:S02]  /*2760*/  DADD R6, R6, -R8 ;  /* 0x0000000006067229 */ /* 0x000fe40000000808 */
[----:B------:R-:W-:-:S06]  /*2770*/  DADD R12, R26, R12 ;  /* 0x000000001a0c7229 */ /* 0x000fcc000000000c */
[----:B------:R-:W-:-:S08]  /*2780*/  DADD R6, R16, R6 ;  /* 0x0000000010067229 */ /* 0x000fd00000000006 */
[----:B------:R-:W-:-:S08]  /*2790*/  DADD R6, R12, R6 ;  /* 0x000000000c067229 */ /* 0x000fd00000000006 */
[----:B------:R-:W-:Y:S02]  /*27a0*/  DADD R6, R14, R6 ;  /* 0x000000000e067229 */ /* 0x000fe40000000006 */
[----:B------:R-:W-:Y:S01]  /*27b0*/  DADD R14, R2, -UR6 ;  /* 0x80000006020e7e29 */ /* 0x000fe20008000000 */
[----:B------:R-:W-:Y:S01]  /*27c0*/  UMOV UR6, 0xfefa39ef ;  /* 0xfefa39ef00067882 */ /* 0x000fe20000000000 */
[----:B------:R-:W-:-:S04]  /*27d0*/  UMOV UR7, 0x3fe62e42 ;  /* 0x3fe62e4200077882 */ /* 0x000fc80000000000 */
[----:B------:R-:W-:-:S08]  /*27e0*/  DADD R12, R8, R6 ;  /* 0x00000000080c7229 */ /* 0x000fd00000000006 */
[--C-:B------:R-:W-:Y:S02]  /*27f0*/  DFMA R2, R14, UR6, R12.reuse ;  /* 0x000000060e027c2b */ /* 0x100fe4000800000c */
[----:B------:R-:W-:-:S06]  /*2800*/  DADD R8, R8, -R12 ;  /* 0x0000000008087229 */ /* 0x000fcc000000080c */
[----:B------:R-:W-:Y:S02]  /*2810*/  DFMA R16, R14, -UR6, R2 ;  /* 0x800000060e107c2b */ /* 0x000fe40008000002 */
[----:B------:R-:W-:-:S06]  /*2820*/  DADD R8, R6, R8 ;  /* 0x0000000006087229 */ /* 0x000fcc0000000008 */
[----:B------:R-:W-:-:S08]  /*2830*/  DADD R16, -R12, R16 ;  /* 0x000000000c107229 */ /* 0x000fd00000000110 */
[----:B------:R-:W-:-:S08]  /*2840*/  DADD R8, R8, -R16 ;  /* 0x0000000008087229 */ /* 0x000fd00000000810 */
[----:B------:R-:W-:-:S08]  /*2850*/  DFMA R8, R14, UR8, R8 ;  /* 0x000000080e087c2b */ /* 0x000fd00008000008 */
[----:B------:R-:W-:-:S08]  /*2860*/  DADD R6, R2, R8 ;  /* 0x0000000002067229 */ /* 0x000fd00000000008 */
[----:B------:R-:W-:Y:S02]  /*2870*/  DADD R12, R2, -R6 ;  /* 0x00000000020c7229 */ /* 0x000fe40000000806 */
[----:B------:R-:W-:-:S06]  /*2880*/  DMUL R2, R6, 2.5 ;  /* 0x4004000006027828 */ /* 0x000fcc0000000000 */
[----:B------:R-:W-:Y:S02]  /*2890*/  DADD R12, R8, R12 ;  /* 0x00000000080c7229 */ /* 0x000fe4000000000c */
[----:B------:R-:W-:Y:S01]  /*28a0*/  DFMA R6, R6, 2.5, -R2 ;  /* 0x400400000606782b */ /* 0x000fe20000000802 */
[----:B------:R-:W-:Y:S02]  /*28b0*/  IMAD.MOV.U32 R8, RZ, RZ, 0x652b82fe ;  /* 0x652b82feff087424 */ /* 0x000fe400078e00ff */
[----:B------:R-:W-:-:S05]  /*28c0*/  IMAD.MOV.U32 R9, RZ, RZ, 0x3ff71547 ;  /* 0x3ff71547ff097424 */ /* 0x000fca00078e00ff */
[----:B------:R-:W-:-:S08]  /*28d0*/  DFMA R12, R12, 2.5, R6 ;  /* 0x400400000c0c782b */ /* 0x000fd00000000006 */
[----:B------:R-:W-:-:S08]  /*28e0*/  DADD R6, R2, R12 ;  /* 0x0000000002067229 */ /* 0x000fd0000000000c */
[----:B------:R-:W-:Y:S02]  /*28f0*/  DFMA R8, R6, R8, 6.75539944105574400000e+15 ;  /* 0x433800000608742b */ /* 0x000fe40000000008 */
[----:B------:R-:W-:Y:S01]  /*2900*/  FSETP.GEU.AND P0, PT, |R7|, 4.1917929649353027344, PT ;  /* 0x4086232b0700780b */ /* 0x000fe20003f0e200 */
[----:B------:R-:W-:-:S05]  /*2910*/  DADD R2, R2, -R6 ;  /* 0x0000000002027229 */ /* 0x000fca0000000806 */
[----:B------:R-:W-:-:S03]  /*2920*/  DADD R14, R8, -6.75539944105574400000e+15 ;  /* 0xc3380000080e7429 */ /* 0x000fc60000000000 */
[----:B------:R-:W-:-:S05]  /*2930*/  DADD R12, R12, R2 ;  /* 0x000000000c0c7229 */ /* 0x000fca0000000002 */
[----:B------:R-:W-:Y:S01]  /*2940*/  DFMA R16, R14, -UR6, R6 ;  /* 0x800000060e107c2b */ /* 0x000fe20008000006 */
[----:B------:R-:W-:Y:S01]  /*2950*/  UMOV UR6, 0x3b39803f ;  /* 0x3b39803f00067882 */ /* 0x000fe20000000000 */
[----:B------:R-:W-:-:S06]  /*2960*/  UMOV UR7, 0x3c7abc9e ;  /* 0x3c7abc9e00077882 */ /* 0x000fcc0000000000 */
        /* <DEDUP_REMOVED lines=31> */
[----:B------:R-:W-:-:S10]  /*2b60*/  DFMA R14, R14, R16, 1 ;  /* 0x3ff000000e0e742b */ /* 0x000fd40000000010 */
[----:B------:R-:W-:Y:S02]  /*2b70*/  IMAD R3, R8, 0x100000, R15 ;  /* 0x0010000008037824 */ /* 0x000fe400078e020f */
[----:B------:R-:W-:Y:S01]  /*2b80*/  IMAD.MOV.U32 R2, RZ, RZ, R14 ;  /* 0x000000ffff027224 */ /* 0x000fe200078e000e */
[----:B------:R-:W-:Y:S06]  /*2b90*/  @!P0 BRA `(.L_x_30) ;  /* 0x0000000000308947 */ /* 0x000fec0003800000 */
[----:B------:R-:W-:Y:S01]  /*2ba0*/  FSETP.GEU.AND P1, PT, |R7|, 4.2275390625, PT ;  /* 0x408748000700780b */ /* 0x000fe20003f2e200 */
[C---:B------:R-:W-:Y:S02]  /*2bb0*/  DADD R16, R6.reuse, +INF ;  /* 0x7ff0000006107429 */ /* 0x040fe40000000000 */
[----:B------:R-:W-:-:S08]  /*2bc0*/  DSETP.GEU.AND P0, PT, R6, RZ, PT ;  /* 0x000000ff0600722a */ /* 0x000fd00003f0e000 */
[----:B------:R-:W-:Y:S02]  /*2bd0*/  FSEL R3, R17, RZ, P0 ;  /* 0x000000ff11037208 */ /* 0x000fe40000000000 */
[----:B------:R-:W-:-:S04]  /*2be0*/  @!P1 LEA.HI R2, R8, R8, RZ, 0x1 ;  /* 0x0000000808029211 */ /* 0x000fc800078f08ff */
[----:B------:R-:W-:Y:S02]  /*2bf0*/  @!P1 SHF.R.S32.HI R7, RZ, 0x1, R2 ;  /* 0x00000001ff079819 */ /* 0x000fe40000011402 */
[----:B------:R-:W-:-:S03]  /*2c00*/  FSEL R2, R16, RZ, P0 ;  /* 0x000000ff10027208 */ /* 0x000fc60000000000 */
[----:B------:R-:W-:Y:S02]  /*2c10*/  @!P1 IMAD.IADD R6, R8, 0x1, -R7 ;  /* 0x0000000108069824 */ /* 0x000fe400078e0a07 */
[----:B------:R-:W-:-:S03]  /*2c20*/  @!P1 IMAD R15, R7, 0x100000, R15 ;  /* 0x00100000070f9824 */ /* 0x000fc600078e020f */
[----:B------:R-:W-:Y:S01]  /*2c30*/  @!P1 LEA R7, R6, 0x3ff00000, 0x14 ;  /* 0x3ff0000006079811 */ /* 0x000fe200078ea0ff */
[----:B------:R-:W-:-:S06]  /*2c40*/  @!P1 IMAD.MOV.U32 R6, RZ, RZ, RZ ;  /* 0x000000ffff069224 */ /* 0x000fcc00078e00ff */
[----:B------:R-:W-:-:S11]  /*2c50*/  @!P1 DMUL R2, R14, R6 ;  /* 0x000000060e029228 */ /* 0x000fd60000000000 */
.L_x_30:
[----:B------:R-:W-:Y:S02]  /*2c60*/  DFMA R6, R12, R2, R2 ;  /* 0x000000020c06722b */ /* 0x000fe40000000002 */
[----:B------:R-:W-:-:S08]  /*2c70*/  DSETP.NEU.AND P0, PT, |R2|, +INF , PT ;  /* 0x7ff000000200742a */ /* 0x000fd00003f0d200 */
[----:B------:R-:W-:Y:S01]  /*2c80*/  FSEL R8, R2, R6, !P0 ;  /* 0x0000000602087208 */ /* 0x000fe20004000000 */
[----:B------:R-:W-:Y:S01]  /*2c90*/  IMAD.MOV.U32 R2, RZ, RZ, R0 ;  /* 0x000000ffff027224 */ /* 0x000fe200078e0000 */
[----:B------:R-:W-:Y:S01]  /*2ca0*/  FSEL R6, R3, R7, !P0 ;  /* 0x0000000703067208 */ /* 0x000fe20004000000 */
[----:B------:R-:W-:-:S04]  /*2cb0*/  IMAD.MOV.U32 R3, RZ, RZ, 0x0 ;  /* 0x00000000ff037424 */ /* 0x000fc800078e00ff */
[----:B------:R-:W-:Y:S05]  /*2cc0*/  RET.REL.NODEC R2 `(_Z15naiveRiemannSumIdXadL_Z18complex_kernel_gpuIdET_S1_EEEvS1_S1_iPS1_) ;  /* 0xffffffd002cc7950 */ /* 0x000fea0003c3ffff */
        .type           $_Z15naiveRiemannSumIdXadL_Z18complex_kernel_gpuIdET_S1_EEEvS1_S1_iPS1_$__internal_trig_reduction_slowpathd,@function
        .size           $_Z15naiveRiemannSumIdXadL_Z18complex_kernel_gpuIdET_S1_EEEvS1_S1_iPS1_$__internal_trig_reduction_slowpathd,(.L_x_76 - $_Z15naiveRiemannSumIdXadL_Z18complex_kernel_gpuIdET_S1_EEEvS1_S1_iPS1_$__internal_trig_reduction_slowpathd)
$_Z15naiveRiemannSumIdXadL_Z18complex_kernel_gpuIdET_S1_EEEvS1_S1_iPS1_$__internal_trig_reduction_slowpathd:
[----:B------:R-:W-:Y:S01]  /*2cd0*/  SHF.R.U32.HI R2, RZ, 0x14, R3 ;  /* 0x00000014ff027819 */ /* 0x000fe20000011603 */
[----:B------:R-:W-:Y:S02]  /*2ce0*/  IMAD.MOV.U32 R8, RZ, RZ, R6 ;  /* 0x000000ffff087224 */ /* 0x000fe400078e0006 */
[----:B------:R-:W-:Y:S01]  /*2cf0*/  IMAD.MOV.U32 R6, RZ, RZ, RZ ;  /* 0x000000ffff067224 */ /* 0x000fe200078e00ff */
[----:B------:R-:W-:-:S04]  /*2d00*/  LOP3.LUT R5, R2, 0x7ff, RZ, 0xc0, !PT ;  /* 0x000007ff02057812 */ /* 0x000fc800078ec0ff */
[----:B------:R-:W-:-:S13]  /*2d10*/  ISETP.NE.AND P0, PT, R5, 0x7ff, PT ;  /* 0x000007ff0500780c */ /* 0x000fda0003f05270 */
[----:B------:R-:W-:Y:S05]  /*2d20*/  @!P0 BRA `(.L_x_31) ;  /* 0x0000000800488947 */ /* 0x000fea0003800000 */
[----:B------:R-:W-:Y:S01]  /*2d30*/  VIADD R5, R5, 0xfffffc00 ;  /* 0xfffffc0005057836 */ /* 0x000fe20000000000 */
[----:B------:R-:W-:Y:S01]  /*2d40*/  BSSY.RECONVERGENT B2, `(.L_x_32) ;  /* 0x000002f000027945 */ /* 0x000fe20003800200 */
[----:B------:R-:W-:-:S03]  /*2d50*/  CS2R R16, SRZ ;  /* 0x0000000000107805 */ /* 0x000fc6000001ff00 */
[----:B------:R-:W-:Y:S02]  /*2d60*/  SHF.R.U32.HI R4, RZ, 0x6, R5 ;  /* 0x00000006ff047819 */ /* 0x000fe40000011605 */
[----:B------:R-:W-:Y:S02]  /*2d70*/  ISETP.GE.U32.AND P0, PT, R5, 0x80, PT ;  /* 0x000000800500780c */ /* 0x000fe40003f06070 */
[C---:B------:R-:W-:Y:S02]  /*2d80*/  IADD3 R5, PT, PT, -R4.reuse, 0x13, RZ ;  /* 0x0000001304057810 */ /* 0x040fe40007ffe1ff */
[----:B------:R-:W-:Y:S02]  /*2d90*/  IADD3 R21, PT, PT, -R4, 0xf, RZ ;  /* 0x0000000f04157810 */ /* 0x000fe40007ffe1ff */
[----:B------:R-:W-:-:S04]  /*2da0*/  SEL R5, R5, 0x12, P0 ;  /* 0x0000001205057807 */ /* 0x000fc80000000000 */
[----:B------:R-:W-:-:S13]  /*2db0*/  ISETP.GE.AND P0, PT, R21, R5, PT ;  /* 0x000000051500720c */ /* 0x000fda0003f06270 */
[----:B------:R-:W-:Y:S05]  /*2dc0*/  @P0 BRA `(.L_x_33) ;  /* 0x0000000000980947 */ /* 0x000fea0003800000 */
[----:B------:R-:W0:Y:S01]  /*2dd0*/  LDC.64 R14, c[0x0][0x358] ;  /* 0x0000d600ff0e7b82 */ /* 0x000e220000000a00 */
[C---:B------:R-:W-:Y:S01]  /*2de0*/  SHF.L.U64.HI R6, R8.reuse, 0xb, R3 ;  /* 0x0000000b08067819 */ /* 0x040fe20000010203 */
[----:B------:R-:W-:Y:S01]  /*2df0*/  BSSY.RECONVERGENT B3, `(.L_x_34) ;  /* 0x0000022000037945 */ /* 0x000fe20003800200 */
[----:B------:R-:W-:Y:S01]  /*2e00*/  IMAD.SHL.U32 R7, R8, 0x800, RZ ;  /* 0x0000080008077824 */ /* 0x000fe200078e00ff */
[----:B------:R-:W-:Y:S01]  /*2e10*/  IADD3 R9, PT, PT, RZ, -R4, -R5 ;  /* 0x80000004ff097210 */ /* 0x000fe20007ffe805 */
[----:B------:R-:W-:Y:S01]  /*2e20*/  IMAD.MOV.U32 R8, RZ, RZ, RZ ;  /* 0x000000ffff087224 */ /* 0x000fe200078e00ff */
[----:B------:R-:W-:Y:S02]  /*2e30*/  CS2R R16, SRZ ;  /* 0x0000000000107805 */ /* 0x000fe4000001ff00 */
[----:B------:R-:W-:-:S07]  /*2e40*/  LOP3.LUT R6, R6, 0x80000000, RZ, 0xfc, !PT ;  /* 0x8000000006067812 */ /* 0x000fce00078efcff */
.L_x_35:
[----:B------:R-:W1:Y:S01]  /*2e50*/  LDC.64 R18, c[0x4][RZ] ;  /* 0x01000000ff127b82 */ /* 0x000e620000000a00 */
[----:B0-----:R-:W-:Y:S02]  /*2e60*/  R2UR UR6, R14 ;  /* 0x000000000e0672ca */ /* 0x001fe400000e0000 */
[----:B------:R-:W-:Y:S01]  /*2e70*/  R2UR UR7, R15 ;  /* 0x000000000f0772ca */ /* 0x000fe200000e0000 */
[----:B-1----:R-:W-:-:S12]  /*2e80*/  IMAD.WIDE R18, R21, 0x8, R18 ;  /* 0x0000000815127825 */ /* 0x002fd800078e0212 */
[----:B------:R-:W2:Y:S01]  /*2e90*/  LDG.E.64.CONSTANT R18, desc[UR6][R18.64] ;  /* 0x0000000612127981 */ /* 0x000ea2000c1e9b00 */
[----:B------:R-:W-:Y:S02]  /*2ea0*/  VIADD R9, R9, 0x1 ;  /* 0x0000000109097836 */ /* 0x000fe40000000000 */
[----:B------:R-:W-:Y:S02]  /*2eb0*/  VIADD R21, R21, 0x1 ;  /* 0x0000000115157836 */ /* 0x000fe40000000000 */
[----:B--2---:R-:W-:-:S04]  /*2ec0*/  IMAD.WIDE.U32 R16, P2, R18, R7, R16 ;  /* 0x0000000712107225 */ /* 0x004fc80007840010 */
[----:B------:R-:W-:Y:S02]  /*2ed0*/  IMAD R23, R18, R6, RZ ;  /* 0x0000000612177224 */ /* 0x000fe400078e02ff */
[CC--:B------:R-:W-:Y:S02]  /*2ee0*/  IMAD R20, R19.reuse, R7.reuse, RZ ;  /* 0x0000000713147224 */ /* 0x0c0fe400078e02ff */
[----:B------:R-:W-:Y:S01]  /*2ef0*/  IMAD.HI.U32 R25, R19, R7, RZ ;  /* 0x0000000713197227 */ /* 0x000fe200078e00ff */
[----:B------:R-:W-:-:S03]  /*2f00*/  IADD3 R17, P0, PT, R23, R17, RZ ;  /* 0x0000001117117210 */ /* 0x000fc60007f1e0ff */
[----:B------:R-:W-:Y:S01]  /*2f10*/  IMAD R23, R8, 0x8, R1 ;  /* 0x0000000808177824 */ /* 0x000fe200078e0201 */
[----:B------:R-:W-:Y:S01]  /*2f20*/  IADD3 R17, P1, PT, R20, R17, RZ ;  /* 0x0000001114117210 */ /* 0x000fe20007f3e0ff */
[----:B------:R-:W-:-:S04]  /*2f30*/  IMAD.HI.U32 R20, R18, R6, RZ ;  /* 0x0000000612147227 */ /* 0x000fc800078e00ff */
[----:B------:R-:W-:Y:S01]  /*2f40*/  IMAD.X R18, RZ, RZ, R20, P2 ;  /* 0x000000ffff127224 */ /* 0x000fe200010e0614 */
[----:B------:R0:W-:Y:S01]  /*2f50*/  STL.64 [R23], R16 ;  /* 0x0000001017007387 */ /* 0x0001e20000100a00 */
[----:B------:R-:W-:-:S03]  /*2f60*/  IMAD.HI.U32 R20, R19, R6, RZ ;  /* 0x0000000613147227 */ /* 0x000fc600078e00ff */
[----:B------:R-:W-:Y:S01]  /*2f70*/  IADD3.X R18, P0, PT, R25, R18, RZ, P0, !PT ;  /* 0x0000001219127210 */ /* 0x000fe2000071e4ff */
[----:B------:R-:W-:Y:S02]  /*2f80*/  IMAD R19, R19, R6, RZ ;  /* 0x0000000613137224 */ /* 0x000fe400078e02ff */
[----:B------:R-:W-:-:S03]  /*2f90*/  VIADD R8, R8, 0x1 ;  /* 0x0000000108087836 */ /* 0x000fc60000000000 */
[----:B------:R-:W-:Y:S01]  /*2fa0*/  IADD3.X R19, P1, PT, R19, R18, RZ, P1, !PT ;  /* 0x0000001213137210 */ /* 0x000fe20000f3e4ff */
[----:B------:R-:W-:Y:S01]  /*2fb0*/  IMAD.X R18, RZ, RZ, R20, P0 ;  /* 0x000000ffff127224 */ /* 0x000fe200000e0614 */
[----:B------:R-:W-:-:S03]  /*2fc0*/  ISETP.NE.AND P0, PT, R9, -0xf, PT ;  /* 0xfffffff10900780c */ /* 0x000fc60003f05270 */
[----:B------:R-:W-:Y:S02]  /*2fd0*/  IMAD.X R18, RZ, RZ, R18, P1 ;  /* 0x000000ffff127224 */ /* 0x000fe400008e0612 */
[----:B0-----:R-:W-:Y:S02]  /*2fe0*/  IMAD.MOV.U32 R16, RZ, RZ, R19 ;  /* 0x000000ffff107224 */ /* 0x001fe400078e0013 */
[----:B------:R-:W-:-:S06]  /*2ff0*/  IMAD.MOV.U32 R17, RZ, RZ, R18 ;  /* 0x000000ffff117224 */ /* 0x000fcc00078e0012 */
[----:B------:R-:W-:Y:S05]  /*3000*/  @P0 BRA `(.L_x_35) ;  /* 0xfffffffc00900947 */ /* 0x000fea000383ffff */
[----:B------:R-:W-:Y:S05]  /*3010*/  BSYNC.RECONVERGENT B3 ;  /* 0x0000000000037941 */ /* 0x000fea0003800200 */
.L_x_34:
[----:B------:R-:W-:-:S07]  /*3020*/  IMAD.MOV.U32 R21, RZ, RZ, R5 ;  /* 0x000000ffff157224 */ /* 0x000fce00078e0005 */
.L_x_33:
[----:B------:R-:W-:Y:S05]  /*3030*/  BSYNC.RECONVERGENT B2 ;  /* 0x0000000000027941 */ /* 0x000fea0003800200 */
.L_x_32:
[----:B------:R-:W-:Y:S01]  /*3040*/  LOP3.LUT P0, R25, R2, 0x3f, RZ, 0xc0, !PT ;  /* 0x0000003f02197812 */ /* 0x000fe2000780c0ff */
[----:B------:R-:W-:-:S04]  /*3050*/  IMAD.IADD R4, R4, 0x1, R21 ;  /* 0x0000000104047824 */ /* 0x000fc800078e0215 */
[----:B------:R-:W-:-:S05]  /*3060*/  IMAD.U32 R27, R4, 0x8, R1 ;  /* 0x00000008041b7824 */ /* 0x000fca00078e0001 */
[----:B------:R0:W-:Y:S04]  /*3070*/  STL.64 [R27+-0x78], R16 ;  /* 0xffff88101b007387 */ /* 0x0001e80000100a00 */
[----:B------:R-:W2:Y:S04]  /*3080*/  @P0 LDL.64 R14, [R1+0x8] ;  /* 0x00000800010e0983 */ /* 0x000ea80000100a00 */
[----:B------:R-:W3:Y:S04]  /*3090*/  LDL.64 R4, [R1+0x10] ;  /* 0x0000100001047983 */ /* 0x000ee80000100a00 */
[----:B------:R-:W4:Y:S01]  /*30a0*/  LDL.64 R6, [R1+0x18] ;  /* 0x0000180001067983 */ /* 0x000f220000100a00 */
[----:B------:R-:W-:Y:S01]  /*30b0*/  @P0 LOP3.LUT R2, R25, 0x3f, RZ, 0x3c, !PT ;  /* 0x0000003f19020812 */ /* 0x000fe200078e3cff */
[----:B------:R-:W-:Y:S01]  /*30c0*/  BSSY.RECONVERGENT B2, `(.L_x_36) ;  /* 0x0000034000027945 */ /* 0x000fe20003800200 */
[----:B--2---:R-:W-:-:S02]  /*30d0*/  @P0 SHF.R.U64 R9, R14, 0x1, R15 ;  /* 0x000000010e090819 */ /* 0x004fc4000000120f */
[----:B------:R-:W-:Y:S02]  /*30e0*/  @P0 SHF.R.U32.HI R15, RZ, 0x1, R15 ;  /* 0x00000001ff0f0819 */ /* 0x000fe4000001160f */
[CC--:B---3--:R-:W-:Y:S02]  /*30f0*/  @P0 SHF.L.U32 R19, R4.reuse, R25.reuse, RZ ;  /* 0x0000001904130219 */ /* 0x0c8fe400000006ff */
[----:B------:R-:W-:Y:S02]  /*3100*/  @P0 SHF.R.U64 R8, R9, R2, R15 ;  /* 0x0000000209080219 */ /* 0x000fe4000000120f */
[--C-:B------:R-:W-:Y:S02]  /*3110*/  @P0 SHF.R.U32.HI R23, RZ, 0x1, R5.reuse ;  /* 0x00000001ff170819 */ /* 0x100fe40000011605 */
[C-C-:B------:R-:W-:Y:S02]  /*3120*/  @P0 SHF.R.U64 R21, R4.reuse, 0x1, R5.reuse ;  /* 0x0000000104150819 */ /* 0x140fe40000001205 */
[----:B------:R-:W-:-:S02]  /*3130*/  @P0 SHF.L.U64.HI R14, R4, R25, R5 ;  /* 0x00000019040e0219 */ /* 0x000fc40000010205 */
[----:B------:R-:W-:Y:S02]  /*3140*/  @P0 SHF.R.U32.HI R9, RZ, R2, R15 ;  /* 0x00000002ff090219 */ /* 0x000fe4000001160f */
[----:B------:R-:W-:Y:S02]  /*3150*/  @P0 LOP3.LUT R4, R19, R8, RZ, 0xfc, !PT ;  /* 0x0000000813040212 */ /* 0x000fe400078efcff */
[----:B----4-:R-:W-:Y:S02]  /*3160*/  @P0 SHF.L.U32 R15, R6, R25, RZ ;  /* 0x00000019060f0219 */ /* 0x010fe400000006ff */
[----:B0-----:R-:W-:Y:S02]  /*3170*/  @P0 SHF.R.U64 R16, R21, R2, R23 ;  /* 0x0000000215100219 */ /* 0x001fe40000001217 */
[----:B------:R-:W-:Y:S01]  /*3180*/  @P0 LOP3.LUT R5, R14, R9, RZ, 0xfc, !PT ;  /* 0x000000090e050212 */ /* 0x000fe200078efcff */
[----:B------:R-:W-:Y:S01]  /*3190*/  IMAD.SHL.U32 R14, R4, 0x4, RZ ;  /* 0x00000004040e7824 */ /* 0x000fe200078e00ff */
[----:B------:R-:W-:-:S02]  /*31a0*/  @P0 SHF.L.U64.HI R25, R6, R25, R7 ;  /* 0x0000001906190219 */ /* 0x000fc40000010207 */
[----:B------:R-:W-:Y:S02]  /*31b0*/  @P0 LOP3.LUT R6, R15, R16, RZ, 0xfc, !PT ;  /* 0x000000100f060212 */ /* 0x000fe400078efcff */
[----:B------:R-:W-:Y:S02]  /*31c0*/  @P0 SHF.R.U32.HI R2, RZ, R2, R23 ;  /* 0x00000002ff020219 */ /* 0x000fe40000011617 */
[----:B------:R-:W-:Y:S02]  /*31d0*/  SHF.L.U64.HI R15, R4, 0x2, R5 ;  /* 0x00000002040f7819 */ /* 0x000fe40000010205 */
[----:B------:R-:W-:Y:S02]  /*31e0*/  @P0 LOP3.LUT R7, R25, R2, RZ, 0xfc, !PT ;  /* 0x0000000219070212 */ /* 0x000fe400078efcff */
[----:B------:R-:W-:Y:S02]  /*31f0*/  SHF.L.W.U32.HI R5, R5, 0x2, R6 ;  /* 0x0000000205057819 */ /* 0x000fe40000010e06 */
[----:B------:R-:W-:-:S02]  /*3200*/  IADD3 RZ, P0, PT, RZ, -R14, RZ ;  /* 0x8000000effff7210 */ /* 0x000fc40007f1e0ff */
[----:B------:R-:W-:Y:S02]  /*3210*/  LOP3.LUT R2, RZ, R15, RZ, 0x33, !PT ;  /* 0x0000000fff027212 */ /* 0x000fe400078e33ff */
[----:B------:R-:W-:Y:S02]  /*3220*/  SHF.L.W.U32.HI R6, R6, 0x2, R7 ;  /* 0x0000000206067819 */ /* 0x000fe40000010e07 */
[----:B------:R-:W-:Y:S02]  /*3230*/  LOP3.LUT R4, RZ, R5, RZ, 0x33, !PT ;  /* 0x00000005ff047212 */ /* 0x000fe400078e33ff */
[----:B------:R-:W-:Y:S02]  /*3240*/  IADD3.X R8, P0, PT, RZ, R2, RZ, P0, !PT ;  /* 0x00000002ff087210 */ /* 0x000fe4000071e4ff */
[----:B------:R-:W-:Y:S02]  /*3250*/  LOP3.LUT R9, RZ, R6, RZ, 0x33, !PT ;  /* 0x00000006ff097212 */ /* 0x000fe400078e33ff */
[----:B------:R-:W-:-:S02]  /*3260*/  IADD3.X R2, P1, PT, RZ, R4, RZ, P0, !PT ;  /* 0x00000004ff027210 */ /* 0x000fc4000073e4ff */
[----:B------:R-:W-:-:S03]  /*3270*/  ISETP.GT.U32.AND P2, PT, R5, -0x1, PT ;  /* 0xffffffff0500780c */ /* 0x000fc60003f44070 */
[----:B------:R-:W-:Y:S01]  /*3280*/  IMAD.X R9, RZ, RZ, R9, P1 ;  /* 0x000000ffff097224 */ /* 0x000fe200008e0609 */
[----:B------:R-:W-:-:S04]  /*3290*/  ISETP.GT.AND.EX P0, PT, R6, -0x1, PT, P2 ;  /* 0xffffffff0600780c */ /* 0x000fc80003f04320 */
[----:B------:R-:W-:Y:S02]  /*32a0*/  SEL R4, R6, R9, P0 ;  /* 0x0000000906047207 */ /* 0x000fe40000000000 */
[----:B------:R-:W-:Y:S02]  /*32b0*/  SEL R19, R5, R2, P0 ;  /* 0x0000000205137207 */ /* 0x000fe40000000000 */
[----:B------:R-:W-:Y:S02]  /*32c0*/  ISETP.NE.U32.AND P1, PT, R4, RZ, PT ;  /* 0x000000ff0400720c */ /* 0x000fe40003f25070 */
[----:B------:R-:W-:Y:S02]  /*32d0*/  SEL R15, R15, R8, P0 ;  /* 0x000000080f0f7207 */ /* 0x000fe40000000000 */
[----:B------:R-:W-:Y:S01]  /*32e0*/  SEL R5, R19, R4, !P1 ;  /* 0x0000000413057207 */ /* 0x000fe20004800000 */
[----:B------:R-:W-:-:S05]  /*32f0*/  @!P0 IMAD.MOV R14, RZ, RZ, -R14 ;  /* 0x000000ffff0e8224 */ /* 0x000fca00078e0a0e */
[----:B------:R-:W0:Y:S02]  /*3300*/  FLO.U32 R5, R5 ;  /* 0x0000000500057300 */ /* 0x000e2400000e0000 */
[C---:B0-----:R-:W-:Y:S02]  /*3310*/  IADD3 R9, PT, PT, -R5.reuse, 0x1f, RZ ;  /* 0x0000001f05097810 */ /* 0x041fe40007ffe1ff */
[----:B------:R-:W-:-:S03]  /*3320*/  IADD3 R2, PT, PT, -R5, 0x3f, RZ ;  /* 0x0000003f05027810 */ /* 0x000fc60007ffe1ff */
[----:B------:R-:W-:-:S05]  /*3330*/  @P1 IMAD.MOV R2, RZ, RZ, R9 ;  /* 0x000000ffff021224 */ /* 0x000fca00078e0209 */
[----:B------:R-:W-:-:S13]  /*3340*/  ISETP.NE.AND P1, PT, R2, RZ, PT ;  /* 0x000000ff0200720c */ /* 0x000fda0003f25270 */
[----:B------:R-:W-:Y:S05]  /*3350*/  @!P1 BRA `(.L_x_37) ;  /* 0x0000000000289947 */ /* 0x000fea0003800000 */
[--C-:B------:R-:W-:Y:S02]  /*3360*/  SHF.R.U64 R9, R14, 0x1, R15.reuse ;  /* 0x000000010e097819 */ /* 0x100fe4000000120f */
[C---:B------:R-:W-:Y:S02]  /*3370*/  LOP3.LUT R5, R2.reuse, 0x3f, RZ, 0xc0, !PT ;  /* 0x0000003f02057812 */ /* 0x040fe400078ec0ff */
[----:B------:R-:W-:Y:S02]  /*3380*/  SHF.R.U32.HI R15, RZ, 0x1, R15 ;  /* 0x00000001ff0f7819 */ /* 0x000fe4000001160f */
[----:B------:R-:W-:Y:S02]  /*3390*/  LOP3.LUT R8, R2, 0x3f, RZ, 0xc, !PT ;  /* 0x0000003f02087812 */ /* 0x000fe400078e0cff */
[CC--:B------:R-:W-:Y:S02]  /*33a0*/  SHF.L.U64.HI R17, R19.reuse, R5.reuse, R4 ;  /* 0x0000000513117219 */ /* 0x0c0fe40000010204 */
[----:B------:R-:W-:-:S02]  /*33b0*/  SHF.L.U32 R5, R19, R5, RZ ;  /* 0x0000000513057219 */ /* 0x000fc400000006ff */
[-CC-:B------:R-:W-:Y:S02]  /*33c0*/  SHF.R.U64 R4, R9, R8.reuse, R15.reuse ;  /* 0x0000000809047219 */ /* 0x180fe4000000120f */
[----:B------:R-:W-:Y:S02]  /*33d0*/  SHF.R.U32.HI R8, RZ, R8, R15 ;  /* 0x00000008ff087219 */ /* 0x000fe4000001160f */
[----:B------:R-:W-:Y:S02]  /*33e0*/  LOP3.LUT R19, R5, R4, RZ, 0xfc, !PT ;  /* 0x0000000405137212 */ /* 0x000fe400078efcff */
[----:B------:R-:W-:-:S07]  /*33f0*/  LOP3.LUT R4, R17, R8, RZ, 0xfc, !PT ;  /* 0x0000000811047212 */ /* 0x000fce00078efcff */
.L_x_37:
[----:B------:R-:W-:Y:S05]  /*3400*/  BSYNC.RECONVERGENT B2 ;  /* 0x0000000000027941 */ /* 0x000fea0003800200 */
.L_x_36:
[----:B------:R-:W-:Y:S01]  /*3410*/  IMAD.WIDE.U32 R14, R19, 0x2168c235, RZ ;  /* 0x2168c235130e7825 */ /* 0x000fe200078e00ff */
[----:B------:R-:W-:-:S03]  /*3420*/  SHF.R.U32.HI R7, RZ, 0x1e, R7 ;  /* 0x0000001eff077819 */ /* 0x000fc60000011607 */
[----:B------:R-:W-:Y:S01]  /*3430*/  IMAD.MOV.U32 R8, RZ, RZ, R15 ;  /* 0x000000ffff087224 */ /* 0x000fe200078e000f */
[----:B------:R-:W-:Y:S01]  /*3440*/  IADD3 RZ, P1, PT, R14, R14, RZ ;  /* 0x0000000e0eff7210 */ /* 0x000fe20007f3e0ff */
[----:B------:R-:W-:Y:S01]  /*3450*/  IMAD.MOV.U32 R9, RZ, RZ, RZ ;  /* 0x000000ffff097224 */ /* 0x000fe200078e00ff */
[----:B------:R-:W-:Y:S01]  /*3460*/  LEA.HI R6, R6, R7, RZ, 0x1 ;  /* 0x0000000706067211 */ /* 0x000fe200078f08ff */
[----:B------:R-:W-:-:S04]  /*3470*/  IMAD.HI.U32 R5, R4, -0x36f0255e, RZ ;  /* 0xc90fdaa204057827 */ /* 0x000fc800078e00ff */
[----:B------:R-:W-:-:S04]  /*3480*/  IMAD.WIDE.U32 R8, R19, -0x36f0255e, R8 ;  /* 0xc90fdaa213087825 */ /* 0x000fc800078e0008 */
[C---:B------:R-:W-:Y:S02]  /*3490*/  IMAD R15, R4.reuse, -0x36f0255e, RZ ;  /* 0xc90fdaa2040f7824 */ /* 0x040fe400078e02ff */
[----:B------:R-:W-:-:S04]  /*34a0*/  IMAD.WIDE.U32 R8, P2, R4, 0x2168c235, R8 ;  /* 0x2168c23504087825 */ /* 0x000fc80007840008 */
[----:B------:R-:W-:Y:S01]  /*34b0*/  IMAD.X R4, RZ, RZ, R5, P2 ;  /* 0x000000ffff047224 */ /* 0x000fe200010e0605 */
[----:B------:R-:W-:Y:S02]  /*34c0*/  IADD3 R5, P2, PT, R15, R9, RZ ;  /* 0x000000090f057210 */ /* 0x000fe40007f5e0ff */
[----:B------:R-:W-:Y:S02]  /*34d0*/  IADD3.X RZ, P1, PT, R8, R8, RZ, P1, !PT ;  /* 0x0000000808ff7210 */ /* 0x000fe40000f3e4ff */
[C---:B------:R-:W-:Y:S01]  /*34e0*/  ISETP.GT.U32.AND P3, PT, R5.reuse, RZ, PT ;  /* 0x000000ff0500720c */ /* 0x040fe20003f64070 */
[----:B------:R-:W-:Y:S01]  /*34f0*/  IMAD.X R4, RZ, RZ, R4, P2 ;  /* 0x000000ffff047224 */ /* 0x000fe200010e0604 */
[----:B------:R-:W-:-:S04]  /*3500*/  IADD3.X R8, P2, PT, R5, R5, RZ, P1, !PT ;  /* 0x0000000505087210 */ /* 0x000fc80000f5e4ff */
[C---:B------:R-:W-:Y:S01]  /*3510*/  ISETP.GT.AND.EX P1, PT, R4.reuse, RZ, PT, P3 ;  /* 0x000000ff0400720c */ /* 0x040fe20003f24330 */
[----:B------:R-:W-:-:S03]  /*3520*/  IMAD.X R9, R4, 0x1, R4, P2 ;  /* 0x0000000104097824 */ /* 0x000fc600010e0604 */
[----:B------:R-:W-:Y:S02]  /*3530*/  SEL R8, R8, R5, P1 ;  /* 0x0000000508087207 */ /* 0x000fe40000800000 */
[----:B------:R-:W-:Y:S02]  /*3540*/  SEL R5, R9, R4, P1 ;  /* 0x0000000409057207 */ /* 0x000fe40000800000 */
[----:B------:R-:W-:Y:S02]  /*3550*/  IADD3 R4, P2, PT, R8, 0x1, RZ ;  /* 0x0000000108047810 */ /* 0x000fe40007f5e0ff */
[----:B------:R-:W-:Y:S02]  /*3560*/  SEL R9, RZ, 0xffffffff, !P1 ;  /* 0xffffffffff097807 */ /* 0x000fe40004800000 */
[----:B------:R-:W-:Y:S01]  /*3570*/  LOP3.LUT P1, R3, R3, 0x80000000, RZ, 0xc0, !PT ;  /* 0x8000000003037812 */ /* 0x000fe2000782c0ff */
[----:B------:R-:W-:Y:S02]  /*3580*/  IMAD.X R5, RZ, RZ, R5, P2 ;  /* 0x000000ffff057224 */ /* 0x000fe400010e0605 */
[----:B------:R-:W-:Y:S01]  /*3590*/  IMAD.IADD R2, R9, 0x1, -R2 ;  /* 0x0000000109027824 */ /* 0x000fe200078e0a02 */
[----:B------:R-:W-:-:S02]  /*35a0*/  @!P0 LOP3.LUT R3, R3, 0x80000000, RZ, 0x3c, !PT ;  /* 0x8000000003038812 */ /* 0x000fc400078e3cff */
[----:B------:R-:W-:Y:S01]  /*35b0*/  SHF.R.U64 R4, R4, 0xa, R5 ;  /* 0x0000000a04047819 */ /* 0x000fe20000001205 */
[----:B------:R-:W-:-:S03]  /*35c0*/  IMAD.SHL.U32 R2, R2, 0x100000, RZ ;  /* 0x0010000002027824 */ /* 0x000fc600078e00ff */
[----:B------:R-:W-:-:S03]  /*35d0*/  IADD3 R4, P2, PT, R4, 0x1, RZ ;  /* 0x0000000104047810 */ /* 0x000fc60007f5e0ff */
[----:B------:R-:W-:Y:S01]  /*35e0*/  @P1 IMAD.MOV R6, RZ, RZ, -R6 ;  /* 0x000000ffff061224 */ /* 0x000fe200078e0a06 */
[----:B------:R-:W-:-:S04]  /*35f0*/  LEA.HI.X R5, R5, RZ, RZ, 0x16, P2 ;  /* 0x000000ff05057211 */ /* 0x000fc800010fb4ff */
[--C-:B------:R-:W-:Y:S02]  /*3600*/  SHF.R.U64 R4, R4, 0x1, R5.reuse ;  /* 0x0000000104047819 */ /* 0x100fe40000001205 */
[----:B------:R-:W-:Y:S02]  /*3610*/  SHF.R.U32.HI R5, RZ, 0x1, R5 ;  /* 0x00000001ff057819 */ /* 0x000fe40000011605 */
[----:B------:R-:W-:-:S04]  /*3620*/  IADD3 R8, P2, P3, RZ, RZ, R4 ;  /* 0x000000ffff087210 */ /* 0x000fc80007b5e004 */
[----:B------:R-:W-:-:S04]  /*3630*/  IADD3.X R2, PT, PT, R2, 0x3fe00000, R5, P2, P3 ;  /* 0x3fe0000002027810 */ /* 0x000fc800017e6405 */
[----:B------:R-:W-:-:S07]  /*3640*/  LOP3.LUT R3, R2, R3, RZ, 0xfc, !PT ;  /* 0x0000000302037212 */ /* 0x000fce00078efcff */
.L_x_31:
[----:B------:R-:W-:Y:S02]  /*3650*/  IMAD.MOV.U32 R4, RZ, RZ, R0 ;  /* 0x000000ffff047224 */ /* 0x000fe400078e0000 */
[----:B------:R-:W-:Y:S02]  /*3660*/  IMAD.MOV.U32 R5, RZ, RZ, 0x0 ;  /* 0x00000000ff057424 */ /* 0x000fe400078e00ff */
[----:B------:R-:W-:Y:S02]  /*3670*/  IMAD.MOV.U32 R2, RZ, RZ, R8 ;  /* 0x000000ffff027224 */ /* 0x000fe400078e0008 */
[----:B------:R-:W-:Y:S05]  /*3680*/  RET.REL.NODEC R4 `(_Z15naiveRiemannSumIdXadL_Z18complex_kernel_gpuIdET_S1_EEEvS1_S1_iPS1_) ;  /* 0xffffffc8045c7950 */ /* 0x000fea0003c3ffff */
.L_x_38:
[----:B------:R-:W-:-:S00]  /*3690*/  BRA `(.L_x_38) ;  /* 0xfffffffc00fc7947 */ /* 0x000fc0000383ffff */
[----:B------:R-:W-:-:S00]  /*36a0*/  NOP ;  /* 0x0000000000007918 */ /* 0x000fc00000000000 */
        /* <DEDUP_REMOVED lines=13> */
.L_x_76:


//--------------------- .text._Z15naiveRiemannSumIdXadL_Z21logarithm_sin_exp_gpuIdET_S1_EEEvS1_S1_iPS1_ --------------------------
	.section	.text._Z15naiveRiemannSumIdXadL_Z21logarithm_sin_exp_gpuIdET_S1_EEEvS1_S1_iPS1_,"ax",@progbits
	.align	128
        .global         _Z15naiveRiemannSumIdXadL_Z21logarithm_sin_exp_gpuIdET_S1_EEEvS1_S1_iPS1_
        .type           _Z15naiveRiemannSumIdXadL_Z21logarithm_sin_exp_gpuIdET_S1_EEEvS1_S1_iPS1_,@function
        .size           _Z15naiveRiemannSumIdXadL_Z21logarithm_sin_exp_gpuIdET_S1_EEEvS1_S1_iPS1_,(.L_x_77 - _Z15naiveRiemannSumIdXadL_Z21logarithm_sin_exp_gpuIdET_S1_EEEvS1_S1_iPS1_)
        .other          _Z15naiveRiemannSumIdXadL_Z21logarithm_sin_exp_gpuIdET_S1_EEEvS1_S1_iPS1_,@"STO_CUDA_ENTRY STV_DEFAULT"
_Z15naiveRiemannSumIdXadL_Z21logarithm_sin_exp_gpuIdET_S1_EEEvS1_S1_iPS1_:
.text._Z15naiveRiemannSumIdXadL_Z21logarithm_sin_exp_gpuIdET_S1_EEEvS1_S1_iPS1_:
        /* <DEDUP_REMOVED lines=11> */
[----:B------:R-:W-:Y:S06]  /*00b0*/  BSSY.RECONVERGENT B0, `(.L_x_39) ;  /* 0x0000056000007945 */ /* 0x000fec0003800200 */
[----:B------:R-:W0:Y:S02]  /*00c0*/  LDC.64 R4, c[0x0][0x388] ;  /* 0x0000e200ff047b82 */ /* 0x000e240000000a00 */
[----:B0-----:R-:W-:-:S08]  /*00d0*/  DFMA R2, R2, R4, R6 ;  /* 0x000000040202722b */ /* 0x001fd00000000006 */
[----:B------:R-:W-:-:S10]  /*00e0*/  DFMA R4, R2, R2, 1 ;  /* 0x3ff000000204742b */ /* 0x000fd40000000002 */
[----:B------:R-:W-:Y:S01]  /*00f0*/  ISETP.GT.AND P0, PT, R5, 0xfffff, PT ;  /* 0x000fffff0500780c */ /* 0x000fe20003f04270 */
[----:B------:R-:W-:Y:S02]  /*0100*/  IMAD.MOV.U32 R6, RZ, RZ, R4 ;  /* 0x000000ffff067224 */ /* 0x000fe400078e0004 */
[----:B------:R-:W-:-:S10]  /*0110*/  IMAD.MOV.U32 R7, RZ, RZ, R5 ;  /* 0x000000ffff077224 */ /* 0x000fd400078e0005 */
[----:B------:R-:W-:-:S10]  /*0120*/  @!P0 DMUL R6, R6, 1.80143985094819840000e+16 ;  /* 0x4350000006068828 */ /* 0x000fd40000000000 */
[----:B------:R-:W-:Y:S02]  /*0130*/  @!P0 IMAD.MOV.U32 R5, RZ, RZ, R7 ;  /* 0x000000ffff058224 */ /* 0x000fe400078e0007 */
[----:B------:R-:W-:Y:S02]  /*0140*/  @!P0 IMAD.MOV.U32 R4, RZ, RZ, R6 ;  /* 0x000000ffff048224 */ /* 0x000fe400078e0006 */
[----:B------:R-:W-:-:S05]  /*0150*/  VIADD R0, R5, 0xffffffff ;  /* 0xffffffff05007836 */ /* 0x000fca0000000000 */
[----:B------:R-:W-:Y:S01]  /*0160*/  ISETP.GT.U32.AND P1, PT, R0, 0x7feffffe, PT ;  /* 0x7feffffe0000780c */ /* 0x000fe20003f24070 */
[----:B------:R-:W-:Y:S02]  /*0170*/  IMAD.MOV.U32 R0, RZ, RZ, -0x3ff ;  /* 0xfffffc01ff007424 */ /* 0x000fe400078e00ff */
[----:B------:R-:W-:-:S10]  /*0180*/  @!P0 IMAD.MOV.U32 R0, RZ, RZ, -0x435 ;  /* 0xfffffbcbff008424 */ /* 0x000fd400078e00ff */
[----:B------:R-:W-:Y:S05]  /*0190*/  @P1 BRA `(.L_x_40) ;  /* 0x0000000400041947 */ /* 0x000fea0003800000 */
        /* <DEDUP_REMOVED lines=54> */
[----:B------:R-:W-:Y:S02]  /*0500*/  UMOV UR5, 0x3fe62e42 ;  /* 0x3fe62e4200057882 */ /* 0x000fe40000000000 */
[----:B------:R-:W-:Y:S01]  /*0510*/  DFMA R18, R4, -UR4, R16 ;  /* 0x8000000404127c2b */ /* 0x000fe20008000010 */
[----:B------:R-:W-:Y:S01]  /*0520*/  UMOV UR4, 0x3b39803f ;  /* 0x3b39803f00047882 */ /* 0x000fe20000000000 */
[----:B------:R-:W-:Y:S02]  /*0530*/  UMOV UR5, 0x3c7abc9e ;  /* 0x3c7abc9e00057882 */ /* 0x000fe40000000000 */
[----:B------:R-:W-:-:S04]  /*0540*/  DMUL R14, R12, R14 ;  /* 0x0000000e0c0e7228 */ /* 0x000fc80000000000 */
[----:B------:R-:W-:-:S04]  /*0550*/  DADD R18, -R10, R18 ;  /* 0x000000000a127229 */ /* 0x000fc80000000112 */
[----:B------:R-:W-:-:S08]  /*0560*/  DFMA R6, R10, R14, R6 ;  /* 0x0000000e0a06722b */ /* 0x000fd00000000006 */
[----:B------:R-:W-:-:S08]  /*0570*/  DADD R6, R6, -R18 ;  /* 0x0000000006067229 */ /* 0x000fd00000000812 */
[----:B------:R-:W-:-:S08]  /*0580*/  DFMA R6, R4, UR4, R6 ;  /* 0x0000000404067c2b */ /* 0x000fd00008000006 */
[----:B------:R-:W-:Y:S01]  /*0590*/  DADD R16, R16, R6 ;  /* 0x0000000010107229 */ /* 0x000fe20000000006 */
[----:B------:R-:W-:Y:S10]  /*05a0*/  BRA `(.L_x_41) ;  /* 0x0000000000187947 */ /* 0x000ff40003800000 */
.L_x_40:
[----:B------:R-:W-:Y:S01]  /*05b0*/  IMAD.MOV.U32 R4, RZ, RZ, 0x0 ;  /* 0x00000000ff047424 */ /* 0x000fe200078e00ff */
[----:B------:R-:W-:Y:S01]  /*05c0*/  LOP3.LUT P0, RZ, R7, 0x7fffffff, RZ, 0xc0, !PT ;  /* 0x7fffffff07ff7812 */ /* 0x000fe2000780c0ff */
[----:B------:R-:W-:-:S06]  /*05d0*/  IMAD.MOV.U32 R5, RZ, RZ, 0x7ff00000 ;  /* 0x7ff00000ff057424 */ /* 0x000fcc00078e00ff */
[----:B------:R-:W-:-:S10]  /*05e0*/  DFMA R4, R6, R4, +INF ;  /* 0x7ff000000604742b */ /* 0x000fd40000000004 */
[----:B------:R-:W-:Y:S02]  /*05f0*/  FSEL R16, R4, RZ, P0 ;  /* 0x000000ff04107208 */ /* 0x000fe40000000000 */
[----:B------:R-:W-:-:S07]  /*0600*/  FSEL R17, R5, -QNAN , P0 ;  /* 0xfff0000005117808 */ /* 0x000fce0000000000 */
.L_x_41:
[----:B------:R-:W-:Y:S05]  /*0610*/  BSYNC.RECONVERGENT B0 ;  /* 0x0000000000007941 */ /* 0x000fea0003800200 */
.L_x_39:
[----:B------:R-:W-:Y:S01]  /*0620*/  IMAD.MOV.U32 R4, RZ, RZ, 0x652b82fe ;  /* 0x652b82feff047424 */ /* 0x000fe200078e00ff */
[----:B------:R-:W-:Y:S01]  /*0630*/  UMOV UR4, 0xfefa39ef ;  /* 0xfefa39ef00047882 */ /* 0x000fe20000000000 */
[----:B------:R-:W-:Y:S01]  /*0640*/  IMAD.MOV.U32 R5, RZ, RZ, 0x3ff71547 ;  /* 0x3ff71547ff057424 */ /* 0x000fe200078e00ff */
[----:B------:R-:W-:Y:S01]  /*0650*/  UMOV UR5, 0x3fe62e42 ;  /* 0x3fe62e4200057882 */ /* 0x000fe20000000000 */
[----:B------:R-:W-:Y:S01]  /*0660*/  FSETP.GEU.AND P0, PT, |R3|, 4.1917929649353027344, PT ;  /* 0x4086232b0300780b */ /* 0x000fe20003f0e200 */
[----:B------:R-:W-:Y:S03]  /*0670*/  BSSY.RECONVERGENT B0, `(.L_x_42) ;  /* 0x0000035000007945 */ /* 0x000fe60003800200 */
[----:B------:R-:W-:-:S08]  /*0680*/  DFMA R4, R2, R4, 6.75539944105574400000e+15 ;  /* 0x433800000204742b */ /* 0x000fd00000000004 */
[----:B------:R-:W-:-:S08]  /*0690*/  DADD R6, R4, -6.75539944105574400000e+15 ;  /* 0xc338000004067429 */ /* 0x000fd00000000000 */
        /* <DEDUP_REMOVED lines=50> */
.L_x_43:
[----:B------:R-:W-:Y:S05]  /*09c0*/  BSYNC.RECONVERGENT B0 ;  /* 0x0000000000007941 */ /* 0x000fea0003800200 */
.L_x_42:
[----:B------:R-:W-:Y:S01]  /*09d0*/  DSETP.NEU.AND P0, PT, |R18|, +INF , PT ;  /* 0x7ff000001200742a */ /* 0x000fe20003f0d200 */
[----:B------:R-:W0:Y:S01]  /*09e0*/  LDCU.64 UR4, c[0x0][0x358] ;  /* 0x00006b00ff0477ac */ /* 0x000e220008000a00 */
[----:B------:R-:W-:-:S12]  /*09f0*/  BSSY.RECONVERGENT B0, `(.L_x_44) ;  /* 0x0000016000007945 */ /* 0x000fd80003800200 */
[----:B------:R-:W-:Y:S01]  /*0a00*/  @!P0 DMUL R2, RZ, R18 ;  /* 0x00000012ff028228 */ /* 0x000fe20000000000 */
[----:B------:R-:W-:Y:S01]  /*0a10*/  @!P0 IMAD.MOV.U32 R0, RZ, RZ, RZ ;  /* 0x000000ffff008224 */ /* 0x000fe200078e00ff */
[----:B------:R-:W-:Y:S09]  /*0a20*/  @!P0 BRA `(.L_x_45) ;  /* 0x0000000000488947 */ /* 0x000ff20003800000 */
[----:B------:R-:W-:Y:S01]  /*0a30*/  UMOV UR6, 0x6dc9c883 ;  /* 0x6dc9c88300067882 */ /* 0x000fe20000000000 */
[----:B------:R-:W-:Y:S01]  /*0a40*/  UMOV UR7, 0x3fe45f30 ;  /* 0x3fe45f3000077882 */ /* 0x000fe20000000000 */
[C---:B------:R-:W-:Y:S02]  /*0a50*/  DSETP.GE.AND P0, PT, |R18|.reuse, 2.14748364800000000000e+09, PT ;  /* 0x41e000001200742a */ /* 0x040fe40003f06200 */
[----:B------:R-:W-:Y:S01]  /*0a60*/  DMUL R4, R18, UR6 ;  /* 0x0000000612047c28 */ /* 0x000fe20008000000 */
[----:B------:R-:W-:Y:S01]  /*0a70*/  UMOV UR6, 0x54442d18 ;  /* 0x54442d1800067882 */ /* 0x000fe20000000000 */
[----:B------:R-:W-:-:S04]  /*0a80*/  UMOV UR7, 0x3ff921fb ;  /* 0x3ff921fb00077882 */ /* 0x000fc80000000000 */
[----:B------:R-:W1:Y:S08]  /*0a90*/  F2I.F64 R0, R4 ;  /* 0x0000000400007311 */ /* 0x000e700000301100 */
[----:B-1----:R-:W1:Y:S02]  /*0aa0*/  I2F.F64 R2, R0 ;  /* 0x0000000000027312 */ /* 0x002e640000201c00 */
[----:B-1----:R-:W-:Y:S01]  /*0ab0*/  DFMA R6, R2, -UR6, R18 ;  /* 0x8000000602067c2b */ /* 0x002fe20008000012 */
[----:B------:R-:W-:Y:S01]  /*0ac0*/  UMOV UR6, 0x33145c00 ;  /* 0x33145c0000067882 */ /* 0x000fe20000000000 */
[----:B------:R-:W-:-:S06]  /*0ad0*/  UMOV UR7, 0x3c91a626 ;  /* 0x3c91a62600077882 */ /* 0x000fcc0000000000 */
[----:B------:R-:W-:Y:S01]  /*0ae0*/  DFMA R6, R2, -UR6, R6 ;  /* 0x8000000602067c2b */ /* 0x000fe20008000006 */
[----:B------:R-:W-:Y:S01]  /*0af0*/  UMOV UR6, 0x252049c0 ;  /* 0x252049c000067882 */ /* 0x000fe20000000000 */
[----:B------:R-:W-:-:S06]  /*0b00*/  UMOV UR7, 0x397b839a ;  /* 0x397b839a00077882 */ /* 0x000fcc0000000000 */
[----:B------:R-:W-:Y:S01]  /*0b10*/  DFMA R2, R2, -UR6, R6 ;  /* 0x8000000602027c2b */ /* 0x000fe20008000006 */
[----:B------:R-:W-:Y:S10]  /*0b20*/  @!P0 BRA `(.L_x_45) ;  /* 0x0000000000088947 */ /* 0x000ff40003800000 */
[----:B------:R-:W-:-:S07]  /*0b30*/  MOV R10, 0xb50 ;  /* 0x00000b50000a7802 */ /* 0x000fce0000000f00 */
[----:B0-----:R-:W-:Y:S05]  /*0b40*/  CALL.REL.NOINC `($_Z15naiveRiemannSumIdXadL_Z21logarithm_sin_exp_gpuIdET_S1_EEEvS1_S1_iPS1_$__internal_trig_reduction_slowpathd) ;  /* 0x0000000000a87944 */ /* 0x001fea0003c00000 */
.L_x_45:
[----:B0-----:R-:W-:Y:S05]  /*0b50*/  BSYNC.RECONVERGENT B0 ;  /* 0x0000000000007941 */ /* 0x001fea0003800200 */
.L_x_44:
[----:B------:R-:W0:Y:S01]  /*0b60*/  LDCU.64 UR6, c[0x4][0x8] ;  /* 0x01000100ff0677ac */ /* 0x000e220008000a00 */
[C---:B------:R-:W-:Y:S01]  /*0b70*/  IMAD.SHL.U32 R4, R0.reuse, 0x40, RZ ;  /* 0x0000004000047824 */ /* 0x040fe200078e00ff */
[----:B------:R-:W-:Y:S01]  /*0b80*/  LOP3.LUT R18, R0, 0x1, RZ, 0xc0, !PT ;  /* 0x0000000100127812 */ /* 0x000fe200078ec0ff */
[----:B------:R-:W-:Y:S01]  /*0b90*/  IMAD.MOV.U32 R22, RZ, RZ, 0x20fd8164 ;  /* 0x20fd8164ff167424 */ /* 0x000fe200078e00ff */
[----:B------:R-:W1:Y:S02]  /*0ba0*/  LDCU.64 UR8, c[0x0][0x388] ;  /* 0x00007100ff0877ac */ /* 0x000e640008000a00 */
[----:B------:R-:W-:-:S04]  /*0bb0*/  LOP3.LUT R4, R4, 0x40, RZ, 0xc0, !PT ;  /* 0x0000004004047812 */ /* 0x000fc800078ec0ff */
[----:B0-----:R-:W-:-:S05]  /*0bc0*/  IADD3 R20, P0, PT, R4, UR6, RZ ;  /* 0x0000000604147c10 */ /* 0x001fca000ff1e0ff */
[----:B------:R-:W-:-:S05]  /*0bd0*/  IMAD.X R21, RZ, RZ, UR7, P0 ;  /* 0x00000007ff157e24 */ /* 0x000fca00080e06ff */
[----:B------:R-:W2:Y:S04]  /*0be0*/  LDG.E.128.CONSTANT R12, desc[UR4][R20.64] ;  /* 0x00000004140c7981 */ /* 0x000ea8000c1e9d00 */
[----:B------:R-:W3:Y:S04]  /*0bf0*/  LDG.E.128.CONSTANT R8, desc[UR4][R20.64+0x10] ;  /* 0x0000100414087981 */ /* 0x000ee8000c1e9d00 */
[----:B------:R-:W4:Y:S01]  /*0c00*/  LDG.E.128.CONSTANT R4, desc[UR4][R20.64+0x20] ;  /* 0x0000200414047981 */ /* 0x000f22000c1e9d00 */
[----:B------:R-:W-:Y:S01]  /*0c10*/  IMAD.MOV.U32 R23, RZ, RZ, 0x3da8ff83 ;  /* 0x3da8ff83ff177424 */ /* 0x000fe200078e00ff */
[----:B------:R-:W-:Y:S01]  /*0c20*/  ISETP.NE.U32.AND P0, PT, R18, 0x1, PT ;  /* 0x000000011200780c */ /* 0x000fe20003f05070 */
[----:B------:R-:W-:Y:S01]  /*0c30*/  DMUL R18, R2, R2 ;  /* 0x0000000202127228 */ /* 0x000fe20000000000 */
[----:B------:R-:W-:Y:S01]  /*0c40*/  UMOV UR6, 0xffda0d24 ;  /* 0xffda0d2400067882 */ /* 0x000fe20000000000 */
[----:B------:R-:W-:Y:S01]  /*0c50*/  UMOV UR7, 0x3c7777d0 ;  /* 0x3c7777d000077882 */ /* 0x000fe20000000000 */
[----:B------:R-:W-:-:S02]  /*0c60*/  FSEL R22, R22, -8.06006814911005101289e+34, !P0 ;  /* 0xf9785eba16167808 */ /* 0x000fc40004000000 */
[----:B------:R-:W-:-:S06]  /*0c70*/  FSEL R23, -R23, 0.11223486810922622681, !P0 ;  /* 0x3de5db6517177808 */ /* 0x000fcc0004000100 */
[----:B--2---:R-:W-:-:S08]  /*0c80*/  DFMA R12, R18, R22, R12 ;  /* 0x00000016120c722b */ /* 0x004fd0000000000c */
[----:B------:R-:W-:-:S08]  /*0c90*/  DFMA R12, R18, R12, R14 ;  /* 0x0000000c120c722b */ /* 0x000fd0000000000e */
[----:B---3--:R-:W-:-:S08]  /*0ca0*/  DFMA R8, R18, R12, R8 ;  /* 0x0000000c1208722b */ /* 0x008fd00000000008 */
[----:B------:R-:W-:-:S08]  /*0cb0*/  DFMA R8, R18, R8, R10 ;  /* 0x000000081208722b */ /* 0x000fd0000000000a */
[----:B----4-:R-:W-:-:S08]  /*0cc0*/  DFMA R4, R18, R8, R4 ;  /* 0x000000081204722b */ /* 0x010fd00000000004 */
[----:B------:R-:W-:Y:S01]  /*0cd0*/  DFMA R4, R18, R4, R6 ;  /* 0x000000041204722b */ /* 0x000fe20000000006 */
[----:B------:R-:W0:Y:S07]  /*0ce0*/  LDC.64 R6, c[0x0][0x398] ;  /* 0x0000e600ff067b82 */ /* 0x000e2e0000000a00 */
[----:B------:R-:W-:Y:S02]  /*0cf0*/  DFMA R2, R4, R2, R2 ;  /* 0x000000020402722b */ /* 0x000fe40000000002 */
[----:B------:R-:W-:-:S10]  /*0d00*/  DFMA R4, R18, R4, 1 ;  /* 0x3ff000001204742b */ /* 0x000fd40000000004 */
[----:B------:R-:W-:Y:S02]  /*0d10*/  FSEL R8, R4, R2, !P0 ;  /* 0x0000000204087208 */ /* 0x000fe40004000000 */
[----:B------:R-:W-:Y:S01]  /*0d20*/  FSEL R9, R5, R3, !P0 ;  /* 0x0000000305097208 */ /* 0x000fe20004000000 */
[----:B------:R-:W-:Y:S01]  /*0d30*/  DMUL R4, R16, UR6 ;  /* 0x0000000610047c28 */ /* 0x000fe20008000000 */
[----:B------:R-:W-:Y:S01]  /*0d40*/  UMOV UR6, 0x652b82fe ;  /* 0x652b82fe00067882 */ /* 0x000fe20000000000 */
[----:B------:R-:W-:Y:S01]  /*0d50*/  UMOV UR7, 0x3ff71547 ;  /* 0x3ff7154700077882 */ /* 0x000fe20000000000 */
[----:B------:R-:W-:Y:S02]  /*0d60*/  LOP3.LUT P0, RZ, R0, 0x2, RZ, 0xc0, !PT ;  /* 0x0000000200ff7812 */ /* 0x000fe4000780c0ff */
[----:B------:R-:W-:-:S03]  /*0d70*/  DADD R2, RZ, -R8 ;  /* 0x00000000ff027229 */ /* 0x000fc60000000808 */
[----:B------:R-:W-:-:S07]  /*0d80*/  DFMA R4, R16, UR6, R4 ;  /* 0x0000000610047c2b */ /* 0x000fce0008000004 */
[----:B------:R-:W-:Y:S02]  /*0d90*/  FSEL R2, R8, R2, !P0 ;  /* 0x0000000208027208 */ /* 0x000fe40004000000 */
[----:B------:R-:W-:-:S06]  /*0da0*/  FSEL R3, R9, R3, !P0 ;  /* 0x0000000309037208 */ /* 0x000fcc0004000000 */
[----:B------:R-:W-:-:S08]  /*0db0*/  DMUL R4, R4, R2 ;  /* 0x0000000204047228 */ /* 0x000fd00000000000 */
[----:B-1----:R-:W-:-:S07]  /*0dc0*/  DMUL R4, R4, UR8 ;  /* 0x0000000804047c28 */ /* 0x002fce0008000000 */
[----:B0-----:R-:W-:Y:S01]  /*0dd0*/  REDG.E.ADD.F64.RN.STRONG.GPU desc[UR4][R6.64], R4 ;  /* 0x00000004060079a6 */ /* 0x001fe2000c12ff04 */
[----:B------:R-:W-:Y:S05]  /*0de0*/  EXIT ;  /* 0x000000000000794d */ /* 0x000fea0003800000 */
        .type           $_Z15naiveRiemannSumIdXadL_Z21logarithm_sin_exp_gpuIdET_S1_EEEvS1_S1_iPS1_$__internal_trig_reduction_slowpathd,@function
        .size           $_Z15naiveRiemannSumIdXadL_Z21logarithm_sin_exp_gpuIdET_S1_EEEvS1_S1_iPS1_$__internal_trig_reduction_slowpathd,(.L_x_77 - $_Z15naiveRiemannSumIdXadL_Z21logarithm_sin_exp_gpuIdET_S1_EEEvS1_S1_iPS1_$__internal_trig_reduction_slowpathd)
$_Z15naiveRiemannSumIdXadL_Z21logarithm_sin_exp_gpuIdET_S1_EEEvS1_S1_iPS1_$__internal_trig_reduction_slowpathd:
[----:B------:R-:W-:Y:S01]  /*0df0*/  SHF.R.U32.HI R0, RZ, 0x14, R19 ;  /* 0x00000014ff007819 */ /* 0x000fe20000011613 */
[----:B------:R-:W-:-:S03]  /*0e00*/  IMAD.MOV.U32 R4, RZ, RZ, RZ ;  /* 0x000000ffff047224 */ /* 0x000fc600078e00ff */
        /* <DEDUP_REMOVED lines=21> */
.L_x_50:
        /* <DEDUP_REMOVED lines=29> */
.L_x_49:
[----:B------:R-:W-:-:S07]  /*1130*/  IMAD.MOV.U32 R13, RZ, RZ, R5 ;  /* 0x000000ffff0d7224 */ /* 0x000fce00078e0005 */
.L_x_48:
[----:B------:R-:W-:Y:S05]  /*1140*/  BSYNC.RECONVERGENT B1 ;  /* 0x0000000000017941 */ /* 0x000fea0003800200 */
.L_x_47:
        /* <DEDUP_REMOVED lines=19> */
[----:B------:R-:W-:Y:S02]  /*1280*/  @P0 SHF.R.U64 R12, R13, R0, R15 ;  /* 0x000000000d0c0219 */ /* 0x000fe4000000120f */
        /* <DEDUP_REMOVED lines=24> */
[----:B------:R-:W1:Y:S02]  /*1410*/  FLO.U32 R3, R3 ;  /* 0x0000000300037300 */ /* 0x000e6400000e0000 */
[C---:B-1----:R-:W-:Y:S02]  /*1420*/  IADD3 R7, PT, PT, -R3.reuse, 0x1f, RZ ;  /* 0x0000001f03077810 */ /* 0x042fe40007ffe1ff */
[----:B------:R-:W-:-:S03]  /*1430*/  IADD3 R0, PT, PT, -R3, 0x3f, RZ ;  /* 0x0000003f03007810 */ /* 0x000fc60007ffe1ff */
[----:B------:R-:W-:-:S05]  /*1440*/  @P1 IMAD.MOV R0, RZ, RZ, R7 ;  /* 0x000000ffff001224 */ /* 0x000fca00078e0207 */
[----:B------:R-:W-:-:S13]  /*1450*/  ISETP.NE.AND P1, PT, R0, RZ, PT ;  /* 0x000000ff0000720c */ /* 0x000fda0003f25270 */
[----:B0-----:R-:W-:Y:S05]  /*1460*/  @!P1 BRA `(.L_x_52) ;  /* 0x0000000000289947 */ /* 0x001fea0003800000 */
        /* <DEDUP_REMOVED lines=10> */
.L_x_52:
[----:B------:R-:W-:Y:S05]  /*1510*/  BSYNC.RECONVERGENT B1 ;  /* 0x0000000000017941 */ /* 0x000fea0003800200 */
.L_x_51:
        /* <DEDUP_REMOVED lines=36> */
.L_x_46:
[----:B------:R-:W-:Y:S02]  /*1760*/  IMAD.MOV.U32 R11, RZ, RZ, 0x0 ;  /* 0x00000000ff0b7424 */ /* 0x000fe400078e00ff */
[----:B------:R-:W-:Y:S02]  /*1770*/  IMAD.MOV.U32 R0, RZ, RZ, R4 ;  /* 0x000000ffff007224 */ /* 0x000fe400078e0004 */
[----:B------:R-:W-:Y:S02]  /*1780*/  IMAD.MOV.U32 R2, RZ, RZ, R18 ;  /* 0x000000ffff027224 */ /* 0x000fe400078e0012 */
[----:B------:R-:W-:Y:S01]  /*1790*/  IMAD.MOV.U32 R3, RZ, RZ, R19 ;  /* 0x000000ffff037224 */ /* 0x000fe200078e0013 */
[----:B------:R-:W-:Y:S06]  /*17a0*/  RET.REL.NODEC R10 `(_Z15naiveRiemannSumIdXadL_Z21logarithm_sin_exp_gpuIdET_S1_EEEvS1_S1_iPS1_) ;  /* 0xffffffe80a147950 */ /* 0x000fec0003c3ffff */
.L_x_53:
        /* <DEDUP_REMOVED lines=13> */
.L_x_77:


//--------------------- .text._Z15naiveRiemannSumIdXadL_Z17logarithm_exp_gpuIdET_S1_EEEvS1_S1_iPS1_ --------------------------
	.section	.text._Z15naiveRiemannSumIdXadL_Z17logarithm_exp_gpuIdET_S1_EEEvS1_S1_iPS1_,"ax",@progbits
	.align	128
        .global         _Z15naiveRiemannSumIdXadL_Z17logarithm_exp_gpuIdET_S1_EEEvS1_S1_iPS1_
        .type           _Z15naiveRiemannSumIdXadL_Z17logarithm_exp_gpuIdET_S1_EEEvS1_S1_iPS1_,@function
        .size           _Z15naiveRiemannSumIdXadL_Z17logarithm_exp_gpuIdET_S1_EEEvS1_S1_iPS1_,(.L_x_81 - _Z15naiveRiemannSumIdXadL_Z17logarithm_exp_gpuIdET_S1_EEEvS1_S1_iPS1_)
        .other          _Z15naiveRiemannSumIdXadL_Z17logarithm_exp_gpuIdET_S1_EEEvS1_S1_iPS1_,@"STO_CUDA_ENTRY STV_DEFAULT"
_Z15naiveRiemannSumIdXadL_Z17logarithm_exp_gpuIdET_S1_EEEvS1_S1_iPS1_:
.text._Z15naiveRiemannSumIdXadL_Z17logarithm_exp_gpuIdET_S1_EEEvS1_S1_iPS1_:
[----:B------:R-:W-:Y:S01]  /*0000*/  LDC R1, c[0x0][0x37c] ;  /* 0x0000df00ff017b82 */ /* 0x000fe20000000800 */
[----:B------:R-:W0:Y:S07]  /*0010*/  S2R R3, SR_TID.X ;  /* 0x0000000000037919 */ /* 0x000e2e0000002100 */
[----:B------:R-:W0:Y:S01]  /*0020*/  S2UR UR4, SR_CTAID.X ;  /* 0x00000000000479c3 */ /* 0x000e220000002500 */
[----:B------:R-:W1:Y:S07]  /*0030*/  LDCU UR5, c[0x0][0x390] ;  /* 0x00007200ff0577ac */ /* 0x000e6e0008000800 */
[----:B------:R-:W0:Y:S02]  /*0040*/  LDC R8, c[0x0][0x360] ;  /* 0x0000d800ff087b82 */ /* 0x000e240000000800 */
[----:B0-----:R-:W-:-:S05]  /*0050*/  IMAD R8, R8, UR4, R3 ;  /* 0x0000000408087c24 */ /* 0x001fca000f8e0203 */
[----:B-1----:R-:W-:-:S13]  /*0060*/  ISETP.GE.AND P0, PT, R8, UR5, PT ;  /* 0x0000000508007c0c */ /* 0x002fda000bf06270 */
[----:B------:R-:W-:Y:S05]  /*0070*/  @P0 EXIT ;  /* 0x000000000000094d */ /* 0x000fea0003800000 */
[----:B------:R-:W0:Y:S01]  /*0080*/  LDC.64 R6, c[0x0][0x380] ;  /* 0x0000e000ff067b82 */ /* 0x000e220000000a00 */
[----:B------:R-:W0:Y:S01]  /*0090*/  I2F.F64 R4, R8 ;  /* 0x0000000800047312 */ /* 0x000e220000201c00 */
[----:B------:R-:W-:Y:S06]  /*00a0*/  BSSY.RECONVERGENT B0, `(.L_x_54) ;  /* 0x0000055000007945 */ /* 0x000fec0003800200 */
[----:B------:R-:W0:Y:S02]  /*00b0*/  LDC.64 R2, c[0x0][0x388] ;  /* 0x0000e200ff027b82 */ /* 0x000e240000000a00 */
[----:B0-----:R-:W-:-:S10]  /*00c0*/  DFMA R4, R4, R2, R6 ;  /* 0x000000020404722b */ /* 0x001fd40000000006 */
[----:B------:R-:W-:Y:S01]  /*00d0*/  ISETP.GT.AND P0, PT, R5, 0xfffff, PT ;  /* 0x000fffff0500780c */ /* 0x000fe20003f04270 */
[----:B------:R-:W-:Y:S02]  /*00e0*/  IMAD.MOV.U32 R6, RZ, RZ, R4 ;  /* 0x000000ffff067224 */ /* 0x000fe400078e0004 */
[----:B------:R-:W-:-:S10]  /*00f0*/  IMAD.MOV.U32 R7, RZ, RZ, R5 ;  /* 0x000000ffff077224 */ /* 0x000fd400078e0005 */
[----:B------:R-:W-:-:S10]  /*0100*/  @!P0 DMUL R6, R6, 1.80143985094819840000e+16 ;  /* 0x4350000006068828 */ /* 0x000fd40000000000 */
[----:B------:R-:W-:Y:S02]  /*0110*/  @!P0 IMAD.MOV.U32 R5, RZ, RZ, R7 ;  /* 0x000000ffff058224 */ /* 0x000fe400078e0007 */
[----:B------:R-:W-:Y:S02]  /*0120*/  @!P0 IMAD.MOV.U32 R4, RZ, RZ, R6 ;  /* 0x000000ffff048224 */ /* 0x000fe400078e0006 */
[----:B------:R-:W-:-:S05]  /*0130*/  VIADD R0, R5, 0xffffffff ;  /* 0xffffffff05007836 */ /* 0x000fca0000000000 */
[----:B------:R-:W-:Y:S02]  /*0140*/  ISETP.GT.U32.AND P1, PT, R0, 0x7feffffe, PT ;  /* 0x7feffffe0000780c */ /* 0x000fe40003f24070 */
[----:B------:R-:W-:Y:S01]  /*0150*/  MOV R0, 0xfffffc01 ;  /* 0xfffffc0100007802 */ /* 0x000fe20000000f00 */
[----:B------:R-:W-:-:S10]  /*0160*/  @!P0 IMAD.MOV.U32 R0, RZ, RZ, -0x435 ;  /* 0xfffffbcbff008424 */ /* 0x000fd400078e00ff */
[----:B------:R-:W-:Y:S05]  /*0170*/  @P1 BRA `(.L_x_55) ;  /* 0x0000000400041947 */ /* 0x000fea0003800000 */
[----:B------:R-:W-:Y:S01]  /*0180*/  LOP3.LUT R6, R5, 0xfffff, RZ, 0xc0, !PT ;  /* 0x000fffff05067812 */ /* 0x000fe200078ec0ff */
[----:B------:R-:W-:Y:S01]  /*0190*/  IMAD.MOV.U32 R8, RZ, RZ, RZ ;  /* 0x000000ffff087224 */ /* 0x000fe200078e00ff */
[----:B------:R-:W-:Y:S01]  /*01a0*/  MOV R17, 0x3ed0ee25 ;  /* 0x3ed0ee2500117802 */ /* 0x000fe20000000f00 */
[----:B------:R-:W-:Y:S01]  /*01b0*/  IMAD.MOV.U32 R16, RZ, RZ, -0x748574fc ;  /* 0x8b7a8b04ff107424 */ /* 0x000fe200078e00ff */
[----:B------:R-:W-:Y:S01]  /*01c0*/  LOP3.LUT R7, R6, 0x3ff00000, RZ, 0xfc, !PT ;  /* 0x3ff0000006077812 */ /* 0x000fe200078efcff */
[----:B------:R-:W-:Y:S01]  /*01d0*/  IMAD.MOV.U32 R6, RZ, RZ, R4 ;  /* 0x000000ffff067224 */ /* 0x000fe200078e0004 */
[----:B------:R-:W-:Y:S01]  /*01e0*/  UMOV UR4, 0x3ae80f1e ;  /* 0x3ae80f1e00047882 */ /* 0x000fe20000000000 */
[----:B------:R-:W-:Y:S01]  /*01f0*/  UMOV UR5, 0x3eb1380b ;  /* 0x3eb1380b00057882 */ /* 0x000fe20000000000 */
[----:B------:R-:W-:Y:S01]  /*0200*/  ISETP.GE.U32.AND P0, PT, R7, 0x3ff6a09f, PT ;  /* 0x3ff6a09f0700780c */ /* 0x000fe20003f06070 */
[----:B------:R-:W-:Y:S01]  /*0210*/  IMAD.MOV.U32 R19, RZ, RZ, 0x43300000 ;  /* 0x43300000ff137424 */ /* 0x000fe200078e00ff */
[----:B------:R-:W-:Y:S01]  /*0220*/  LEA.HI R0, R5, R0, RZ, 0xc ;  /* 0x0000000005007211 */ /* 0x000fe200078f60ff */
[----:B------:R-:W-:Y:S01]  /*0230*/  UMOV UR6, 0x80000000 ;  /* 0x8000000000067882 */ /* 0x000fe20000000000 */
[----:B------:R-:W-:-:S09]  /*0240*/  UMOV UR7, 0x43300000 ;  /* 0x4330000000077882 */ /* 0x000fd20000000000 */
[----:B------:R-:W-:Y:S01]  /*0250*/  @P0 IADD3 R9, PT, PT, R7, -0x100000, RZ ;  /* 0xfff0000007090810 */ /* 0x000fe20007ffe0ff */
[----:B------:R-:W-:-:S04]  /*0260*/  @P0 VIADD R0, R0, 0x1 ;  /* 0x0000000100000836 */ /* 0x000fc80000000000 */
[----:B------:R-:W-:Y:S01]  /*0270*/  @P0 IMAD.MOV.U32 R7, RZ, RZ, R9 ;  /* 0x000000ffff070224 */ /* 0x000fe200078e0009 */
[----:B------:R-:W-:-:S05]  /*0280*/  LOP3.LUT R18, R0, 0x80000000, RZ, 0x3c, !PT ;  /* 0x8000000000127812 */ /* 0x000fca00078e3cff */
        /* <DEDUP_REMOVED lines=48> */
.L_x_55:
[----:B------:R-:W-:Y:S01]  /*0590*/  IMAD.MOV.U32 R4, RZ, RZ, 0x0 ;  /* 0x00000000ff047424 */ /* 0x000fe200078e00ff */
[----:B------:R-:W-:Y:S02]  /*05a0*/  MOV R5, 0x7ff00000 ;  /* 0x7ff0000000057802 */ /* 0x000fe40000000f00 */
[----:B------:R-:W-:-:S04]  /*05b0*/  LOP3.LUT P0, RZ, R7, 0x7fffffff, RZ, 0xc0, !PT ;  /* 0x7fffffff07ff7812 */ /* 0x000fc8000780c0ff */
[----:B------:R-:W-:-:S10]  /*05c0*/  DFMA R4, R6, R4, +INF ;  /* 0x7ff000000604742b */ /* 0x000fd40000000004 */
[----:B------:R-:W-:Y:S02]  /*05d0*/  FSEL R4, R4, RZ, P0 ;  /* 0x000000ff04047208 */ /* 0x000fe40000000000 */
[----:B------:R-:W-:-:S07]  /*05e0*/  FSEL R5, R5, -QNAN , P0 ;  /* 0xfff0000005057808 */ /* 0x000fce0000000000 */
.L_x_56:
[----:B------:R-:W-:Y:S05]  /*05f0*/  BSYNC.RECONVERGENT B0 ;  /* 0x0000000000007941 */ /* 0x000fea0003800200 */
.L_x_54:
[----:B------:R-:W-:Y:S01]  /*0600*/  UMOV UR4, 0xffda0d24 ;  /* 0xffda0d2400047882 */ /* 0x000fe20000000000 */
[----:B------:R-:W-:Y:S01]  /*0610*/  UMOV UR5, 0x3c7777d0 ;  /* 0x3c7777d000057882 */ /* 0x000fe20000000000 */
[----:B------:R-:W-:Y:S01]  /*0620*/  IMAD.MOV.U32 R8, RZ, RZ, 0x652b82fe ;  /* 0x652b82feff087424 */ /* 0x000fe200078e00ff */
[C---:B------:R-:W-:Y:S01]  /*0630*/  DMUL R6, R4.reuse, UR4 ;  /* 0x0000000404067c28 */ /* 0x040fe20008000000 */
[----:B------:R-:W-:Y:S01]  /*0640*/  IMAD.MOV.U32 R9, RZ, RZ, 0x3ff71547 ;  /* 0x3ff71547ff097424 */ /* 0x000fe200078e00ff */
[----:B------:R-:W-:Y:S01]  /*0650*/  UMOV UR4, 0xfefa39ef ;  /* 0xfefa39ef00047882 */ /* 0x000fe20000000000 */
[----:B------:R-:W-:Y:S01]  /*0660*/  UMOV UR5, 0x3fe62e42 ;  /* 0x3fe62e4200057882 */ /* 0x000fe20000000000 */
[----:B------:R-:W-:Y:S04]  /*0670*/  BSSY.RECONVERGENT B0, `(.L_x_57) ;  /* 0x000003a000007945 */ /* 0x000fe80003800200 */
[----:B------:R-:W-:-:S08]  /*0680*/  DFMA R4, R4, R8, R6 ;  /* 0x000000080404722b */ /* 0x000fd00000000006 */
[----:B------:R-:W-:Y:S02]  /*0690*/  DFMA R6, R4, R8, 6.75539944105574400000e+15 ;  /* 0x433800000406742b */ /* 0x000fe40000000008 */
[----:B------:R-:W-:-:S06]  /*06a0*/  FSETP.GEU.AND P0, PT, |R5|, 4.1917929649353027344, PT ;  /* 0x4086232b0500780b */ /* 0x000fcc0003f0e200 */
[----:B------:R-:W-:-:S08]  /*06b0*/  DADD R8, R6, -6.75539944105574400000e+15 ;  /* 0xc338000006087429 */ /* 0x000fd00000000000 */
[----:B------:R-:W-:Y:S01]  /*06c0*/  DFMA R10, R8, -UR4, R4 ;  /* 0x80000004080a7c2b */ /* 0x000fe20008000004 */
[----:B------:R-:W-:Y:S01]  /*06d0*/  UMOV UR4, 0x3b39803f ;  /* 0x3b39803f00047882 */ /* 0x000fe20000000000 */
[----:B------:R-:W-:-:S06]  /*06e0*/  UMOV UR5, 0x3c7abc9e ;  /* 0x3c7abc9e00057882 */ /* 0x000fcc0000000000 */
[----:B------:R-:W-:Y:S01]  /*06f0*/  DFMA R8, R8, -UR4, R10 ;  /* 0x8000000408087c2b */ /* 0x000fe2000800000a */
[----:B------:R-:W-:Y:S01]  /*0700*/  UMOV UR4, 0x69ce2bdf ;  /* 0x69ce2bdf00047882 */ /* 0x000fe20000000000 */
[----:B------:R-:W-:Y:S01]  /*0710*/  IMAD.MOV.U32 R10, RZ, RZ, -0x35dec16 ;  /* 0xfca213eaff0a7424 */ /* 0x000fe200078e00ff */
[----:B------:R-:W-:Y:S01]  /*0720*/  MOV R11, 0x3e928af3 ;  /* 0x3e928af3000b7802 */ /* 0x000fe20000000f00 */
[----:B------:R-:W-:-:S05]  /*0730*/  UMOV UR5, 0x3e5ade15 ;  /* 0x3e5ade1500057882 */ /* 0x000fca0000000000 */
        /* <DEDUP_REMOVED lines=24> */
[C---:B------:R-:W-:Y:S01]  /*08c0*/  DFMA R10, R8.reuse, R10, UR4 ;  /* 0x00000004080a7e2b */ /* 0x040fe2000800000a */
[----:B------:R-:W0:Y:S07]  /*08d0*/  LDCU.64 UR4, c[0x0][0x358] ;  /* 0x00006b00ff0477ac */ /* 0x000e2e0008000a00 */
[C---:B------:R-:W-:Y:S02]  /*08e0*/  DFMA R12, R8.reuse, R10, 1 ;  /* 0x3ff00000080c742b */ /* 0x040fe4000000000a */
[----:B------:R-:W1:Y:S06]  /*08f0*/  LDC.64 R10, c[0x0][0x398] ;  /* 0x0000e600ff0a7b82 */ /* 0x000e6c0000000a00 */
[----:B------:R-:W-:-:S10]  /*0900*/  DFMA R12, R8, R12, 1 ;  /* 0x3ff00000080c742b */ /* 0x000fd4000000000c */
[----:B------:R-:W-:Y:S02]  /*0910*/  IMAD R9, R6, 0x100000, R13 ;  /* 0x0010000006097824 */ /* 0x000fe400078e020d */
[----:B------:R-:W-:Y:S01]  /*0920*/  IMAD.MOV.U32 R8, RZ, RZ, R12 ;  /* 0x000000ffff087224 */ /* 0x000fe200078e000c */
[----:B0-----:R-:W-:Y:S06]  /*0930*/  @!P0 BRA `(.L_x_58) ;  /* 0x0000000000348947 */ /* 0x001fec0003800000 */
[----:B------:R-:W-:Y:S01]  /*0940*/  FSETP.GEU.AND P1, PT, |R5|, 4.2275390625, PT ;  /* 0x408748000500780b */ /* 0x000fe20003f2e200 */
[C---:B------:R-:W-:Y:S02]  /*0950*/  DADD R8, R4.reuse, +INF ;  /* 0x7ff0000004087429 */ /* 0x040fe40000000000 */
[----:B------:R-:W-:-:S08]  /*0960*/  DSETP.GEU.AND P0, PT, R4, RZ, PT ;  /* 0x000000ff0400722a */ /* 0x000fd00003f0e000 */
[----:B------:R-:W-:Y:S02]  /*0970*/  FSEL R8, R8, RZ, P0 ;  /* 0x000000ff08087208 */ /* 0x000fe40000000000 */
[----:B------:R-:W-:Y:S01]  /*0980*/  @!P1 LEA.HI R0, R6, R6, RZ, 0x1 ;  /* 0x0000000606009211 */ /* 0x000fe200078f08ff */
[----:B------:R-:W-:Y:S01]  /*0990*/  @!P1 IMAD.MOV.U32 R4, RZ, RZ, R12 ;  /* 0x000000ffff049224 */ /* 0x000fe200078e000c */
[----:B------:R-:W-:Y:S02]  /*09a0*/  FSEL R9, R9, RZ, P0 ;  /* 0x000000ff09097208 */ /* 0x000fe40000000000 */
[----:B------:R-:W-:-:S05]  /*09b0*/  @!P1 SHF.R.S32.HI R5, RZ, 0x1, R0 ;  /* 0x00000001ff059819 */ /* 0x000fca0000011400 */
[----:B------:R-:W-:Y:S01]  /*09c0*/  @!P1 IMAD.IADD R6, R6, 0x1, -R5 ;  /* 0x0000000106069824 */ /* 0x000fe200078e0a05 */
[----:B------:R-:W-:-:S04]  /*09d0*/  @!P1 LEA R5, R5, R13, 0x14 ;  /* 0x0000000d05059211 */ /* 0x000fc800078ea0ff */
[----:B------:R-:W-:Y:S01]  /*09e0*/  @!P1 LEA R7, R6, 0x3ff00000, 0x14 ;  /* 0x3ff0000006079811 */ /* 0x000fe200078ea0ff */
[----:B------:R-:W-:-:S06]  /*09f0*/  @!P1 IMAD.MOV.U32 R6, RZ, RZ, RZ ;  /* 0x000000ffff069224 */ /* 0x000fcc00078e00ff */
[----:B------:R-:W-:-:S11]  /*0a00*/  @!P1 DMUL R8, R4, R6 ;  /* 0x0000000604089228 */ /* 0x000fd60000000000 */
.L_x_58:
[----:B------:R-:W-:Y:S05]  /*0a10*/  BSYNC.RECONVERGENT B0 ;  /* 0x0000000000007941 */ /* 0x000fea0003800200 */
.L_x_57:
[----:B------:R-:W-:-:S07]  /*0a20*/  DMUL R2, R8, R2 ;  /* 0x0000000208027228 */ /* 0x000fce0000000000 */
[----:B-1----:R-:W-:Y:S01]  /*0a30*/  REDG.E.ADD.F64.RN.STRONG.GPU desc[UR4][R10.64], R2 ;  /* 0x000000020a0079a6 */ /* 0x002fe2000c12ff04 */
[----:B------:R-:W-:Y:S05]  /*0a40*/  EXIT ;  /* 0x000000000000794d */ /* 0x000fea0003800000 */
.L_x_59:
        /* <DEDUP_REMOVED lines=11> */
.L_x_81:


//--------------------- .text._Z15naiveRiemannSumIdXadL_Z10square_gpuIdET_S1_EEEvS1_S1_iPS1_ --------------------------
	.section	.text._Z15naiveRiemannSumIdXadL_Z10square_gpuIdET_S1_EEEvS1_S1_iPS1_,"ax",@progbits
	.align	128
        .global         _Z15naiveRiemannSumIdXadL_Z10square_gpuIdET_S1_EEEvS1_S1_iPS1_
        .type           _Z15naiveRiemannSumIdXadL_Z10square_gpuIdET_S1_EEEvS1_S1_iPS1_,@function
        .size           _Z15naiveRiemannSumIdXadL_Z10square_gpuIdET_S1_EEEvS1_S1_iPS1_,(.L_x_82 - _Z15naiveRiemannSumIdXadL_Z10square_gpuIdET_S1_EEEvS1_S1_iPS1_)
        .other          _Z15naiveRiemannSumIdXadL_Z10square_gpuIdET_S1_EEEvS1_S1_iPS1_,@"STO_CUDA_ENTRY STV_DEFAULT"
_Z15naiveRiemannSumIdXadL_Z10square_gpuIdET_S1_EEEvS1_S1_iPS1_:
.text._Z15naiveRiemannSumIdXadL_Z10square_gpuIdET_S1_EEEvS1_S1_iPS1_:
        /* <DEDUP_REMOVED lines=10> */
[----:B------:R-:W1:Y:S06]  /*00a0*/  LDCU.64 UR4, c[0x0][0x358] ;  /* 0x00006b00ff0477ac */ /* 0x000e6c0008000a00 */
[----:B------:R-:W0:Y:S08]  /*00b0*/  LDC.64 R6, c[0x0][0x388] ;  /* 0x0000e200ff067b82 */ /* 0x000e300000000a00 */
[----:B------:R-:W1:Y:S01]  /*00c0*/  LDC.64 R4, c[0x0][0x398] ;  /* 0x0000e600ff047b82 */ /* 0x000e620000000a00 */
[----:B0-----:R-:W-:-:S08]  /*00d0*/  DFMA R2, R2, R6, R8 ;  /* 0x000000060202722b */ /* 0x001fd00000000008 */
[----:B------:R-:W-:-:S08]  /*00e0*/  DMUL R2, R2, R2 ;  /* 0x0000000202027228 */ /* 0x000fd00000000000 */
[----:B------:R-:W-:-:S07]  /*00f0*/  DMUL R2, R2, R6 ;  /* 0x0000000602027228 */ /* 0x000fce0000000000 */
[----:B-1----:R-:W-:Y:S01]  /*0100*/  REDG.E.ADD.F64.RN.STRONG.GPU desc[UR4][R4.64], R2 ;  /* 0x00000002040079a6 */ /* 0x002fe2000c12ff04 */
[----:B------:R-:W-:Y:S05]  /*0110*/  EXIT ;  /* 0x000000000000794d */ /* 0x000fea0003800000 */
.L_x_60:
        /* <DEDUP_REMOVED lines=14> */
.L_x_82:


//--------------------- .text._Z15naiveRiemannSumIdXadL_Z11sin_exp_gpuIdET_S1_EEEvS1_S1_iPS1_ --------------------------
	.section	.text._Z15naiveRiemannSumIdXadL_Z11sin_exp_gpuIdET_S1_EEEvS1_S1_iPS1_,"ax",@progbits
	.align	128
        .global         _Z15naiveRiemannSumIdXadL_Z11sin_exp_gpuIdET_S1_EEEvS1_S1_iPS1_
        .type           _Z15naiveRiemannSumIdXadL_Z11sin_exp_gpuIdET_S1_EEEvS1_S1_iPS1_,@function
        .size           _Z15naiveRiemannSumIdXadL_Z11sin_exp_gpuIdET_S1_EEEvS1_S1_iPS1_,(.L_x_78 - _Z15naiveRiemannSumIdXadL_Z11sin_exp_gpuIdET_S1_EEEvS1_S1_iPS1_)
        .other          _Z15naiveRiemannSumIdXadL_Z11sin_exp_gpuIdET_S1_EEEvS1_S1_iPS1_,@"STO_CUDA_ENTRY STV_DEFAULT"
_Z15naiveRiemannSumIdXadL_Z11sin_exp_gpuIdET_S1_EEEvS1_S1_iPS1_:
.text._Z15naiveRiemannSumIdXadL_Z11sin_exp_gpuIdET_S1_EEEvS1_S1_iPS1_:
        /* <DEDUP_REMOVED lines=13> */
[----:B------:R-:W-:Y:S04]  /*00d0*/  BSSY.RECONVERGENT B0, `(.L_x_61) ;  /* 0x000003d000007945 */ /* 0x000fe80003800200 */
[----:B------:R-:W0:Y:S02]  /*00e0*/  LDC.64 R2, c[0x0][0x388] ;  /* 0x0000e200ff027b82 */ /* 0x000e240000000a00 */
[----:B0-----:R-:W-:Y:S01]  /*00f0*/  DFMA R18, R18, R2, R4 ;  /* 0x000000021212722b */ /* 0x001fe20000000004 */
[----:B------:R-:W-:-:S02]  /*0100*/  IMAD.MOV.U32 R2, RZ, RZ, 0x652b82fe ;  /* 0x652b82feff027424 */ /* 0x000fc400078e00ff */
[----:B------:R-:W-:-:S05]  /*0110*/  IMAD.MOV.U32 R3, RZ, RZ, 0x3ff71547 ;  /* 0x3ff71547ff037424 */ /* 0x000fca00078e00ff */
[C---:B------:R-:W-:Y:S02]  /*0120*/  DSETP.NEU.AND P2, PT, |R18|.reuse, +INF , PT ;  /* 0x7ff000001200742a */ /* 0x040fe40003f4d200 */
[----:B------:R-:W-:Y:S01]  /*0130*/  DFMA R2, R18, R2, 6.75539944105574400000e+15 ;  /* 0x433800001202742b */ /* 0x000fe20000000002 */
[----:B------:R-:W-:-:S07]  /*0140*/  FSETP.GEU.AND P0, PT, |R19|, 4.1917929649353027344, PT ;  /* 0x4086232b1300780b */ /* 0x000fce0003f0e200 */
[----:B------:R-:W-:-:S04]  /*0150*/  DADD R4, R2, -6.75539944105574400000e+15 ;  /* 0xc338000002047429 */ /* 0x000fc80000000000 */
[----:B------:R-:W-:-:S04]  /*0160*/  @!P2 DMUL R20, RZ, R18 ;  /* 0x00000012ff14a228 */ /* 0x000fc80000000000 */
        /* <DEDUP_REMOVED lines=34> */
[----:B------:R-:W-:-:S08]  /*0390*/  DFMA R4, R6, R4, 1 ;  /* 0x3ff000000604742b */ /* 0x000fd00000000004 */
        /* <DEDUP_REMOVED lines=16> */
.L_x_62:
[----:B------:R-:W-:Y:S05]  /*04a0*/  BSYNC.RECONVERGENT B0 ;  /* 0x0000000000007941 */ /* 0x000fea0003800200 */
.L_x_61:
[----:B------:R-:W-:Y:S01]  /*04b0*/  BSSY.RECONVERGENT B0, `(.L_x_63) ;  /* 0x0000015000007945 */ /* 0x000fe20003800200 */
[----:B------:R-:W-:-:S03]  /*04c0*/  @!P2 IMAD.MOV.U32 R0, RZ, RZ, RZ ;  /* 0x000000ffff00a224 */ /* 0x000fc600078e00ff */
[----:B------:R-:W-:Y:S05]  /*04d0*/  @!P2 BRA `(.L_x_64) ;  /* 0x000000000048a947 */ /* 0x000fea0003800000 */
        /* <DEDUP_REMOVED lines=17> */
[----:B------:R-:W-:Y:S05]  /*05f0*/  CALL.REL.NOINC `($_Z15naiveRiemannSumIdXadL_Z11sin_exp_gpuIdET_S1_EEEvS1_S1_iPS1_$__internal_trig_reduction_slowpathd) ;  /* 0x0000000000907944 */ /* 0x000fea0003c00000 */
.L_x_64:
[----:B------:R-:W-:Y:S05]  /*0600*/  BSYNC.RECONVERGENT B0 ;  /* 0x0000000000007941 */ /* 0x000fea0003800200 */
.L_x_63:
[----:B------:R-:W0:Y:S01]  /*0610*/  LDCU.64 UR6, c[0x4][0x8] ;  /* 0x01000100ff0677ac */ /* 0x000e220008000a00 */
[----:B------:R-:W-:-:S05]  /*0620*/  IMAD.SHL.U32 R2, R0, 0x40, RZ ;  /* 0x0000004000027824 */ /* 0x000fca00078e00ff */
[----:B------:R-:W-:-:S04]  /*0630*/  LOP3.LUT R2, R2, 0x40, RZ, 0xc0, !PT ;  /* 0x0000004002027812 */ /* 0x000fc800078ec0ff */
[----:B0-----:R-:W-:-:S05]  /*0640*/  IADD3 R18, P0, PT, R2, UR6, RZ ;  /* 0x0000000602127c10 */ /* 0x001fca000ff1e0ff */
[----:B------:R-:W-:Y:S01]  /*0650*/  IMAD.X R19, RZ, RZ, UR7, P0 ;  /* 0x00000007ff137e24 */ /* 0x000fe200080e06ff */
[----:B------:R-:W-:Y:S01]  /*0660*/  LOP3.LUT R2, R0, 0x1, RZ, 0xc0, !PT ;  /* 0x0000000100027812 */ /* 0x000fe200078ec0ff */
[----:B------:R-:W-:Y:S01]  /*0670*/  IMAD.MOV.U32 R22, RZ, RZ, 0x20fd8164 ;  /* 0x20fd8164ff167424 */ /* 0x000fe200078e00ff */
[----:B------:R-:W0:Y:S02]  /*0680*/  LDCU.64 UR6, c[0x0][0x388] ;  /* 0x00007100ff0677ac */ /* 0x000e240008000a00 */
[----:B------:R-:W2:Y:S04]  /*0690*/  LDG.E.128.CONSTANT R12, desc[UR4][R18.64] ;  /* 0x00000004120c7981 */ /* 0x000ea8000c1e9d00 */
[----:B------:R-:W3:Y:S04]  /*06a0*/  LDG.E.128.CONSTANT R8, desc[UR4][R18.64+0x10] ;  /* 0x0000100412087981 */ /* 0x000ee8000c1e9d00 */
[----:B------:R-:W4:Y:S01]  /*06b0*/  LDG.E.128.CONSTANT R4, desc[UR4][R18.64+0x20] ;  /* 0x0000200412047981 */ /* 0x000f22000c1e9d00 */
[----:B------:R-:W-:Y:S01]  /*06c0*/  IMAD.MOV.U32 R23, RZ, RZ, 0x3da8ff83 ;  /* 0x3da8ff83ff177424 */ /* 0x000fe200078e00ff */
[----:B------:R-:W-:Y:S01]  /*06d0*/  ISETP.NE.U32.AND P0, PT, R2, 0x1, PT ;  /* 0x000000010200780c */ /* 0x000fe20003f05070 */
[----:B------:R-:W-:-:S03]  /*06e0*/  DMUL R2, R20, R20 ;  /* 0x0000001414027228 */ /* 0x000fc60000000000 */
[----:B------:R-:W-:Y:S02]  /*06f0*/  FSEL R22, R22, -8.06006814911005101289e+34, !P0 ;  /* 0xf9785eba16167808 */ /* 0x000fe40004000000 */
[----:B------:R-:W-:-:S06]  /*0700*/  FSEL R23, -R23, 0.11223486810922622681, !P0 ;  /* 0x3de5db6517177808 */ /* 0x000fcc0004000100 */
[----:B--2---:R-:W-:-:S08]  /*0710*/  DFMA R12, R2, R22, R12 ;  /* 0x00000016020c722b */ /* 0x004fd0000000000c */
[----:B------:R-:W-:-:S08]  /*0720*/  DFMA R12, R2, R12, R14 ;  /* 0x0000000c020c722b */ /* 0x000fd0000000000e */
[----:B---3--:R-:W-:-:S08]  /*0730*/  DFMA R8, R2, R12, R8 ;  /* 0x0000000c0208722b */ /* 0x008fd00000000008 */
[----:B------:R-:W-:-:S08]  /*0740*/  DFMA R8, R2, R8, R10 ;  /* 0x000000080208722b */ /* 0x000fd0000000000a */
[----:B----4-:R-:W-:-:S08]  /*0750*/  DFMA R4, R2, R8, R4 ;  /* 0x000000080204722b */ /* 0x010fd00000000004 */
[----:B------:R-:W-:-:S08]  /*0760*/  DFMA R4, R2, R4, R6 ;  /* 0x000000040204722b */ /* 0x000fd00000000006 */
[----:B------:R-:W-:Y:S02]  /*0770*/  DFMA R20, R4, R20, R20 ;  /* 0x000000140414722b */ /* 0x000fe40000000014 */
[----:B------:R-:W-:Y:S01]  /*0780*/  DFMA R2, R2, R4, 1 ;  /* 0x3ff000000202742b */ /* 0x000fe20000000004 */
[----:B------:R-:W1:Y:S09]  /*0790*/  LDC.64 R4, c[0x0][0x398] ;  /* 0x0000e600ff047b82 */ /* 0x000e720000000a00 */
[----:B------:R-:W-:-:S02]  /*07a0*/  FSEL R6, R2, R20, !P0 ;  /* 0x0000001402067208 */ /* 0x000fc40004000000 */
[----:B------:R-:W-:Y:S02]  /*07b0*/  FSEL R7, R3, R21, !P0 ;  /* 0x0000001503077208 */ /* 0x000fe40004000000 */
[----:B------:R-:W-:-:S04]  /*07c0*/  LOP3.LUT P0, RZ, R0, 0x2, RZ, 0xc0, !PT ;  /* 0x0000000200ff7812 */ /* 0x000fc8000780c0ff */
[----:B------:R-:W-:-:S10]  /*07d0*/  DADD R2, RZ, -R6 ;  /* 0x00000000ff027229 */ /* 0x000fd40000000806 */
[----:B------:R-:W-:Y:S02]  /*07e0*/  FSEL R2, R6, R2, !P0 ;  /* 0x0000000206027208 */ /* 0x000fe40004000000 */
[----:B------:R-:W-:-:S06]  /*07f0*/  FSEL R3, R7, R3, !P0 ;  /* 0x0000000307037208 */ /* 0x000fcc0004000000 */
[----:B------:R-:W-:-:S08]  /*0800*/  DMUL R16, R16, R2 ;  /* 0x0000000210107228 */ /* 0x000fd00000000000 */
[----:B0-----:R-:W-:-:S07]  /*0810*/  DMUL R16, R16, UR6 ;  /* 0x0000000610107c28 */ /* 0x001fce0008000000 */
[----:B-1----:R-:W-:Y:S01]  /*0820*/  REDG.E.ADD.F64.RN.STRONG.GPU desc[UR4][R4.64], R16 ;  /* 0x00000010040079a6 */ /* 0x002fe2000c12ff04 */
[----:B------:R-:W-:Y:S05]  /*0830*/  EXIT ;  /* 0x000000000000794d */ /* 0x000fea0003800000 */
        .type           $_Z15naiveRiemannSumIdXadL_Z11sin_exp_gpuIdET_S1_EEEvS1_S1_iPS1_$__internal_trig_reduction_slowpathd,@function
        .size           $_Z15naiveRiemannSumIdXadL_Z11sin_exp_gpuIdET_S1_EEEvS1_S1_iPS1_$__internal_trig_reduction_slowpathd,(.L_x_78 - $_Z15naiveRiemannSumIdXadL_Z11sin_exp_gpuIdET_S1_EEEvS1_S1_iPS1_$__internal_trig_reduction_slowpathd)
$_Z15naiveRiemannSumIdXadL_Z11sin_exp_gpuIdET_S1_EEEvS1_S1_iPS1_$__internal_trig_reduction_slowpathd:
[--C-:B------:R-:W-:Y:S01]  /*0840*/  SHF.R.U32.HI R6, RZ, 0x14, R19.reuse ;  /* 0x00000014ff067819 */ /* 0x100fe20000011613 */
[----:B------:R-:W-:Y:S02]  /*0850*/  IMAD.MOV.U32 R2, RZ, RZ, R18 ;  /* 0x000000ffff027224 */ /* 0x000fe400078e0012 */
[----:B------:R-:W-:Y:S01]  /*0860*/  IMAD.MOV.U32 R3, RZ, RZ, R19 ;  /* 0x000000ffff037224 */ /* 0x000fe200078e0013 */
[----:B------:R-:W-:Y:S01]  /*0870*/  LOP3.LUT R0, R6, 0x7ff, RZ, 0xc0, !PT ;  /* 0x000007ff06007812 */ /* 0x000fe200078ec0ff */
[----:B------:R-:W-:-:S03]  /*0880*/  IMAD.MOV.U32 R4, RZ, RZ, RZ ;  /* 0x000000ffff047224 */ /* 0x000fc600078e00ff */
        /* <DEDUP_REMOVED lines=20> */
.L_x_69:
        /* <DEDUP_REMOVED lines=29> */
.L_x_68:
[----:B------:R-:W-:-:S07]  /*0ba0*/  IMAD.MOV.U32 R13, RZ, RZ, R0 ;  /* 0x000000ffff0d7224 */ /* 0x000fce00078e0000 */
.L_x_67:
[----:B------:R-:W-:Y:S05]  /*0bb0*/  BSYNC.RECONVERGENT B1 ;  /* 0x0000000000017941 */ /* 0x000fea0003800200 */
.L_x_66:
        /* <DEDUP_REMOVED lines=60> */
.L_x_71:
[----:B------:R-:W-:Y:S05]  /*0f80*/  BSYNC.RECONVERGENT B1 ;  /* 0x0000000000017941 */ /* 0x000fea0003800200 */
.L_x_70:
        /* <DEDUP_REMOVED lines=36> */
.L_x_65:
[----:B------:R-:W-:Y:S02]  /*11d0*/  IMAD.MOV.U32 R11, RZ, RZ, 0x0 ;  /* 0x00000000ff0b7424 */ /* 0x000fe400078e00ff */
[----:B------:R-:W-:Y:S02]  /*11e0*/  IMAD.MOV.U32 R0, RZ, RZ, R4 ;  /* 0x000000ffff007224 */ /* 0x000fe400078e0004 */
[----:B------:R-:W-:Y:S02]  /*11f0*/  IMAD.MOV.U32 R20, RZ, RZ, R2 ;  /* 0x000000ffff147224 */ /* 0x000fe400078e0002 */
[----:B------:R-:W-:Y:S01]  /*1200*/  IMAD.MOV.U32 R21, RZ, RZ, R3 ;  /* 0x000000ffff157224 */ /* 0x000fe200078e0003 */
[----:B------:R-:W-:Y:S06]  /*1210*/  RET.REL.NODEC R10 `(_Z15naiveRiemannSumIdXadL_Z11sin_exp_gpuIdET_S1_EEEvS1_S1_iPS1_) ;  /* 0xffffffec0a787950 */ /* 0x000fec0003c3ffff */
.L_x_72:
        /* <DEDUP_REMOVED lines=14> */
.L_x_78:


//--------------------- .nv.global.init           --------------------------
	.section	.nv.global.init,"aw",@progbits
	.align	16
.nv.global.init:
	.type		__cudart_sin_cos_coeffs,@object
	.size		__cudart_sin_cos_coeffs,(__cudart_i2opi_d - __cudart_sin_cos_coeffs)
__cudart_sin_cos_coeffs:
        /*0000*/ 	.byte	0x46, 0xd2, 0xb0, 0x2c, 0xf1, 0xe5, 0x5a, 0xbe, 0x92, 0xe3, 0xac, 0x69, 0xe3, 0x1d, 0xc7, 0x3e
        /*0010*/ 	.byte	0xa1, 0x62, 0xdb, 0x19, 0xa0, 0x01, 0x2a, 0xbf, 0x18, 0x08, 0x11, 0x11, 0x11, 0x11, 0x81, 0x3f
        /*0020*/ 	.byte	0x54, 0x55, 0x55, 0x55, 0x55, 0x55, 0xc5, 0xbf, 0x00, 0x00, 0x00, 0x00, 0x00, 0x00, 0x00, 0x00
        /*0030*/ 	.byte	0x00, 0x00, 0x00, 0x00, 0x00, 0x00, 0x00, 0x00, 0x64, 0x81, 0xfd, 0x20, 0x83, 0xff, 0xa8, 0xbd
        /*0040*/ 	.byte	0x28, 0x85, 0xef, 0xc1, 0xa7, 0xee, 0x21, 0x3e, 0xd9, 0xe6, 0x06, 0x8e, 0x4f, 0x7e, 0x92, 0xbe
        /*0050*/ 	.byte	0xe9, 0xbc, 0xdd, 0x19, 0xa0, 0x01, 0xfa, 0x3e, 0x47, 0x5d, 0xc1, 0x16, 0x6c, 0xc1, 0x56, 0xbf
        /*0060*/ 	.byte	0x51, 0x55, 0x55, 0x55, 0x55, 0x55, 0xa5, 0x3f, 0x00, 0x00, 0x00, 0x00, 0x00, 0x00, 0xe0, 0xbf
        /*0070*/ 	.byte	0x00, 0x00, 0x00, 0x00, 0x00, 0x00, 0xf0, 0x3f, 0x00, 0x00, 0x00, 0x00, 0x00, 0x00, 0x00, 0x00
	.type		__cudart_i2opi_d,@object
	.size		__cudart_i2opi_d,(.L_0 - __cudart_i2opi_d)
__cudart_i2opi_d:
        /* <DEDUP_REMOVED lines=9> */
.L_0:


//--------------------- .nv.shared.reserved.0     --------------------------
	.section	.nv.shared.reserved.0,"aw",@nobits
	.weak		__nv_reservedSMEM_offset_0_alias
	.size		__nv_reservedSMEM_offset_0_alias, 0, 64
	.other		__nv_reservedSMEM_offset_0_alias,@"STO_CUDA_RESERVED_SHARED STV_DEFAULT"
__nv_reservedSMEM_offset_0_alias:
	.zero		0
	.zero		64


//--------------------- .nv.constant0._Z15naiveRiemannSumIdXadL_Z18complex_kernel_gpuIdET_S1_EEEvS1_S1_iPS1_ --------------------------
	.section	.nv.constant0._Z15naiveRiemannSumIdXadL_Z18complex_kernel_gpuIdET_S1_EEEvS1_S1_iPS1_,"a",@progbits
	.sectionflags	@""
	.align	4
.nv.constant0._Z15naiveRiemannSumIdXadL_Z18complex_kernel_gpuIdET_S1_EEEvS1_S1_iPS1_:
	.zero		928


//--------------------- .nv.constant0._Z15naiveRiemannSumIdXadL_Z21logarithm_sin_exp_gpuIdET_S1_EEEvS1_S1_iPS1_ --------------------------
	.section	.nv.constant0._Z15naiveRiemannSumIdXadL_Z21logarithm_sin_exp_gpuIdET_S1_EEEvS1_S1_iPS1_,"a",@progbits
	.sectionflags	@""
	.align	4
.nv.constant0._Z15naiveRiemannSumIdXadL_Z21logarithm_sin_exp_gpuIdET_S1_EEEvS1_S1_iPS1_:
	.zero		928


//--------------------- .nv.constant0._Z15naiveRiemannSumIdXadL_Z17logarithm_exp_gpuIdET_S1_EEEvS1_S1_iPS1_ --------------------------
	.section	.nv.constant0._Z15naiveRiemannSumIdXadL_Z17logarithm_exp_gpuIdET_S1_EEEvS1_S1_iPS1_,"a",@progbits
	.sectionflags	@""
	.align	4
.nv.constant0._Z15naiveRiemannSumIdXadL_Z17logarithm_exp_gpuIdET_S1_EEEvS1_S1_iPS1_:
	.zero		928


//--------------------- .nv.constant0._Z15naiveRiemannSumIdXadL_Z10square_gpuIdET_S1_EEEvS1_S1_iPS1_ --------------------------
	.section	.nv.constant0._Z15naiveRiemannSumIdXadL_Z10square_gpuIdET_S1_EEEvS1_S1_iPS1_,"a",@progbits
	.sectionflags	@""
	.align	4
.nv.constant0._Z15naiveRiemannSumIdXadL_Z10square_gpuIdET_S1_EEEvS1_S1_iPS1_:
	.zero		928


//--------------------- .nv.constant0._Z15naiveRiemannSumIdXadL_Z11sin_exp_gpuIdET_S1_EEEvS1_S1_iPS1_ --------------------------
	.section	.nv.constant0._Z15naiveRiemannSumIdXadL_Z11sin_exp_gpuIdET_S1_EEEvS1_S1_iPS1_,"a",@progbits
	.sectionflags	@""
	.align	4
.nv.constant0._Z15naiveRiemannSumIdXadL_Z11sin_exp_gpuIdET_S1_EEEvS1_S1_iPS1_:
	.zero		928


//--------------------- SYMBOLS --------------------------

	.type		.nv.reservedSmem.offset0,@object
	.size		.nv.reservedSmem.offset0,0x4
